//
// Generated by NVIDIA NVVM Compiler
//
// Compiler Build ID: CL-36424714
// Cuda compilation tools, release 13.0, V13.0.88
// Based on NVVM 20.0.0
//

.version 9.0
.target sm_100
.address_size 64

	// .globl	_Z20kernelGenerarTableroPiii
.extern .func  (.param .b32 func_retval0) vprintf
(
	.param .b64 vprintf_param_0,
	.param .b64 vprintf_param_1
)
;
.global .align 4 .b8 precalc_xorwow_matrix[102400];
.global .align 4 .b8 precalc_xorwow_offset_matrix[102400];
.global .align 4 .b8 mrg32k3aM1[2304];
.global .align 4 .b8 mrg32k3aM2[2304];
.global .align 4 .b8 mrg32k3aM1SubSeq[2016];
.global .align 4 .b8 mrg32k3aM2SubSeq[2016];
.global .align 4 .b8 mrg32k3aM1Seq[2304];
.global .align 4 .b8 mrg32k3aM2Seq[2304];
.const .align 8 .b8 __cr_lgamma_table[72];
.const .align 8 .u64 FILAS;
.const .align 8 .u64 COLUMNAS;
.const .align 8 .u64 c_mask_camino;
// _ZZ20kernelEliminarBloquePiPS_iiiiE10num_camino has been demoted
.global .align 1 .b8 $str[44] = {10, 67, 97, 109, 105, 110, 111, 32, 110, 111, 32, 101, 110, 99, 111, 110, 116, 114, 97, 100, 111, 32, 100, 101, 115, 100, 101, 32, 108, 97, 32, 112, 111, 115, 105, 99, 105, 111, 110, 32, 37, 100, 10};
.global .align 1 .b8 $str$1[26] = {10, 69, 108, 32, 99, 111, 108, 111, 114, 32, 110, 111, 32, 99, 111, 105, 110, 99, 105, 100, 101, 32, 37, 100, 10};
.global .align 1 .b8 $str$2[35] = {10, 80, 111, 115, 105, 99, 105, 111, 110, 32, 97, 32, 101, 110, 99, 111, 110, 116, 114, 97, 114, 91, 37, 100, 93, 91, 37, 100, 93, 58, 32, 37, 100, 10};
.global .align 1 .b8 $str$3[22] = {10, 80, 111, 115, 105, 99, 105, 111, 110, 32, 97, 99, 116, 117, 97, 108, 58, 37, 100, 10, 32};
.global .align 1 .b8 $str$4[35] = {10, 67, 111, 109, 112, 97, 114, 97, 109, 111, 115, 32, 99, 111, 108, 111, 114, 101, 115, 32, 91, 37, 100, 93, 32, 91, 37, 100, 93, 58, 32, 37, 100, 10};
.global .align 1 .b8 $str$5[27] = {10, 80, 111, 115, 105, 98, 108, 101, 32, 99, 97, 109, 105, 110, 111, 32, 91, 37, 100, 93, 32, 61, 32, 37, 100, 10};
.global .align 1 .b8 $str$6[26] = {10, 72, 105, 108, 111, 32, 110, 117, 109, 101, 114, 111, 32, 37, 100, 32, 99, 111, 105, 110, 99, 105, 100, 101, 10};
.global .align 1 .b8 $str$7[56] = {10, 67, 111, 109, 112, 97, 114, 97, 109, 111, 115, 32, 99, 111, 108, 111, 114, 101, 115, 32, 91, 37, 100, 93, 32, 91, 37, 100, 93, 32, 101, 110, 32, 108, 97, 32, 112, 111, 115, 105, 99, 105, 111, 110, 32, 97, 99, 116, 117, 97, 108, 32, 37, 100, 10};
.global .align 1 .b8 $str$8[30] = {10, 32, 70, 73, 76, 65, 32, 32, 115, 105, 103, 117, 105, 101, 110, 116, 101, 32, 37, 100, 32, 104, 105, 108, 111, 32, 37, 100, 10};
.global .align 1 .b8 $str$9[32] = {10, 32, 67, 79, 76, 85, 77, 78, 65, 32, 115, 105, 103, 117, 105, 101, 110, 116, 101, 32, 37, 100, 32, 104, 105, 108, 111, 32, 37, 100, 10};
.global .align 1 .b8 $str$10[23] = {10, 67, 97, 109, 105, 110, 111, 32, 69, 78, 67, 79, 78, 84, 82, 65, 68, 79, 32, 37, 100, 10};
.global .align 1 .b8 $str$11[33] = {10, 32, 67, 111, 110, 100, 105, 99, 105, 111, 110, 32, 102, 105, 108, 97, 58, 32, 104, 105, 108, 111, 32, 37, 100, 32, 61, 61, 32, 37, 100, 10};
.global .align 1 .b8 $str$12[40] = {10, 32, 67, 111, 110, 100, 105, 99, 105, 111, 110, 32, 99, 111, 108, 117, 109, 110, 97, 32, 104, 105, 108, 111, 32, 37, 100, 32, 104, 105, 108, 111, 32, 61, 61, 32, 37, 100, 10};

.visible .entry _Z20kernelGenerarTableroPiii(
	.param .u64 .ptr .align 1 _Z20kernelGenerarTableroPiii_param_0,
	.param .u32 _Z20kernelGenerarTableroPiii_param_1,
	.param .u32 _Z20kernelGenerarTableroPiii_param_2
)
{
	.local .align 8 .b8 	__local_depot0[48];
	.reg .b64 	%SP;
	.reg .b64 	%SPL;
	.reg .pred 	%p<64>;
	.reg .b32 	%r<1200>;
	.reg .b64 	%rd<27>;

	mov.u64 	%SPL, __local_depot0;
	ld.param.u64 	%rd10, [_Z20kernelGenerarTableroPiii_param_0];
	ld.param.u32 	%r541, [_Z20kernelGenerarTableroPiii_param_1];
	ld.param.u32 	%r540, [_Z20kernelGenerarTableroPiii_param_2];
	add.u64 	%rd1, %SPL, 0;
	mov.u32 	%r542, %ctaid.x;
	mov.u32 	%r543, %ntid.x;
	mov.u32 	%r544, %tid.x;
	mad.lo.s32 	%r545, %r542, %r543, %r544;
	cvt.s64.s32 	%rd2, %r545;
	xor.b32  	%r546, %r541, -1429050551;
	mul.lo.s32 	%r547, %r546, 1099087573;
	setp.gt.s32 	%p1, %r541, -1;
	selp.b32 	%r548, -644748465, -1947113066, %p1;
	add.s32 	%r549, %r548, %r547;
	add.s32 	%r1, %r549, 6615241;
	add.s32 	%r936, %r547, 123456789;
	st.local.v2.u32 	[%rd1], {%r1, %r936};
	xor.b32  	%r550, %r547, 362436069;
	add.s32 	%r551, %r548, 521288629;
	st.local.v2.u32 	[%rd1+8], {%r550, %r551};
	xor.b32  	%r552, %r548, 88675123;
	add.s32 	%r932, %r547, 5783321;
	st.local.v2.u32 	[%rd1+16], {%r552, %r932};
	setp.eq.s32 	%p2, %r545, 0;
	@%p2 bra 	$L__BB0_115;
	mov.b32 	%r919, 0;
	mov.u64 	%rd26, %rd2;
$L__BB0_2:
	mov.u64 	%rd3, %rd26;
	and.b64  	%rd4, %rd3, 3;
	setp.eq.s64 	%p3, %rd4, 0;
	@%p3 bra 	$L__BB0_114;
	mul.wide.u32 	%rd12, %r919, 3200;
	mov.u64 	%rd13, precalc_xorwow_matrix;
	add.s64 	%rd5, %rd13, %rd12;
	mov.b32 	%r932, 0;
	mov.u32 	%r933, %r932;
	mov.u32 	%r934, %r932;
	mov.u32 	%r935, %r932;
	mov.u32 	%r936, %r932;
	mov.u32 	%r925, %r932;
$L__BB0_4:
	mul.wide.u32 	%rd14, %r925, 4;
	add.s64 	%rd15, %rd1, %rd14;
	ld.local.u32 	%r13, [%rd15+4];
	shl.b32 	%r14, %r925, 5;
	mov.b32 	%r931, 0;
$L__BB0_5:
	.pragma "nounroll";
	shr.u32 	%r556, %r13, %r931;
	and.b32  	%r557, %r556, 1;
	setp.eq.b32 	%p4, %r557, 1;
	not.pred 	%p5, %p4;
	add.s32 	%r558, %r14, %r931;
	mul.lo.s32 	%r559, %r558, 5;
	mul.wide.u32 	%rd16, %r559, 4;
	add.s64 	%rd6, %rd5, %rd16;
	@%p5 bra 	$L__BB0_7;
	ld.global.u32 	%r560, [%rd6];
	xor.b32  	%r936, %r936, %r560;
	ld.global.u32 	%r561, [%rd6+4];
	xor.b32  	%r935, %r935, %r561;
	ld.global.u32 	%r562, [%rd6+8];
	xor.b32  	%r934, %r934, %r562;
	ld.global.u32 	%r563, [%rd6+12];
	xor.b32  	%r933, %r933, %r563;
	ld.global.u32 	%r564, [%rd6+16];
	xor.b32  	%r932, %r932, %r564;
$L__BB0_7:
	and.b32  	%r566, %r556, 2;
	setp.eq.s32 	%p6, %r566, 0;
	@%p6 bra 	$L__BB0_9;
	ld.global.u32 	%r567, [%rd6+20];
	xor.b32  	%r936, %r936, %r567;
	ld.global.u32 	%r568, [%rd6+24];
	xor.b32  	%r935, %r935, %r568;
	ld.global.u32 	%r569, [%rd6+28];
	xor.b32  	%r934, %r934, %r569;
	ld.global.u32 	%r570, [%rd6+32];
	xor.b32  	%r933, %r933, %r570;
	ld.global.u32 	%r571, [%rd6+36];
	xor.b32  	%r932, %r932, %r571;
$L__BB0_9:
	and.b32  	%r573, %r556, 4;
	setp.eq.s32 	%p7, %r573, 0;
	@%p7 bra 	$L__BB0_11;
	ld.global.u32 	%r574, [%rd6+40];
	xor.b32  	%r936, %r936, %r574;
	ld.global.u32 	%r575, [%rd6+44];
	xor.b32  	%r935, %r935, %r575;
	ld.global.u32 	%r576, [%rd6+48];
	xor.b32  	%r934, %r934, %r576;
	ld.global.u32 	%r577, [%rd6+52];
	xor.b32  	%r933, %r933, %r577;
	ld.global.u32 	%r578, [%rd6+56];
	xor.b32  	%r932, %r932, %r578;
$L__BB0_11:
	and.b32  	%r580, %r556, 8;
	setp.eq.s32 	%p8, %r580, 0;
	@%p8 bra 	$L__BB0_13;
	ld.global.u32 	%r581, [%rd6+60];
	xor.b32  	%r936, %r936, %r581;
	ld.global.u32 	%r582, [%rd6+64];
	xor.b32  	%r935, %r935, %r582;
	ld.global.u32 	%r583, [%rd6+68];
	xor.b32  	%r934, %r934, %r583;
	ld.global.u32 	%r584, [%rd6+72];
	xor.b32  	%r933, %r933, %r584;
	ld.global.u32 	%r585, [%rd6+76];
	xor.b32  	%r932, %r932, %r585;
$L__BB0_13:
	and.b32  	%r587, %r556, 16;
	setp.eq.s32 	%p9, %r587, 0;
	@%p9 bra 	$L__BB0_15;
	ld.global.u32 	%r588, [%rd6+80];
	xor.b32  	%r936, %r936, %r588;
	ld.global.u32 	%r589, [%rd6+84];
	xor.b32  	%r935, %r935, %r589;
	ld.global.u32 	%r590, [%rd6+88];
	xor.b32  	%r934, %r934, %r590;
	ld.global.u32 	%r591, [%rd6+92];
	xor.b32  	%r933, %r933, %r591;
	ld.global.u32 	%r592, [%rd6+96];
	xor.b32  	%r932, %r932, %r592;
$L__BB0_15:
	and.b32  	%r594, %r556, 32;
	setp.eq.s32 	%p10, %r594, 0;
	@%p10 bra 	$L__BB0_17;
	ld.global.u32 	%r595, [%rd6+100];
	xor.b32  	%r936, %r936, %r595;
	ld.global.u32 	%r596, [%rd6+104];
	xor.b32  	%r935, %r935, %r596;
	ld.global.u32 	%r597, [%rd6+108];
	xor.b32  	%r934, %r934, %r597;
	ld.global.u32 	%r598, [%rd6+112];
	xor.b32  	%r933, %r933, %r598;
	ld.global.u32 	%r599, [%rd6+116];
	xor.b32  	%r932, %r932, %r599;
$L__BB0_17:
	and.b32  	%r601, %r556, 64;
	setp.eq.s32 	%p11, %r601, 0;
	@%p11 bra 	$L__BB0_19;
	ld.global.u32 	%r602, [%rd6+120];
	xor.b32  	%r936, %r936, %r602;
	ld.global.u32 	%r603, [%rd6+124];
	xor.b32  	%r935, %r935, %r603;
	ld.global.u32 	%r604, [%rd6+128];
	xor.b32  	%r934, %r934, %r604;
	ld.global.u32 	%r605, [%rd6+132];
	xor.b32  	%r933, %r933, %r605;
	ld.global.u32 	%r606, [%rd6+136];
	xor.b32  	%r932, %r932, %r606;
$L__BB0_19:
	and.b32  	%r608, %r556, 128;
	setp.eq.s32 	%p12, %r608, 0;
	@%p12 bra 	$L__BB0_21;
	ld.global.u32 	%r609, [%rd6+140];
	xor.b32  	%r936, %r936, %r609;
	ld.global.u32 	%r610, [%rd6+144];
	xor.b32  	%r935, %r935, %r610;
	ld.global.u32 	%r611, [%rd6+148];
	xor.b32  	%r934, %r934, %r611;
	ld.global.u32 	%r612, [%rd6+152];
	xor.b32  	%r933, %r933, %r612;
	ld.global.u32 	%r613, [%rd6+156];
	xor.b32  	%r932, %r932, %r613;
$L__BB0_21:
	and.b32  	%r615, %r556, 256;
	setp.eq.s32 	%p13, %r615, 0;
	@%p13 bra 	$L__BB0_23;
	ld.global.u32 	%r616, [%rd6+160];
	xor.b32  	%r936, %r936, %r616;
	ld.global.u32 	%r617, [%rd6+164];
	xor.b32  	%r935, %r935, %r617;
	ld.global.u32 	%r618, [%rd6+168];
	xor.b32  	%r934, %r934, %r618;
	ld.global.u32 	%r619, [%rd6+172];
	xor.b32  	%r933, %r933, %r619;
	ld.global.u32 	%r620, [%rd6+176];
	xor.b32  	%r932, %r932, %r620;
$L__BB0_23:
	and.b32  	%r622, %r556, 512;
	setp.eq.s32 	%p14, %r622, 0;
	@%p14 bra 	$L__BB0_25;
	ld.global.u32 	%r623, [%rd6+180];
	xor.b32  	%r936, %r936, %r623;
	ld.global.u32 	%r624, [%rd6+184];
	xor.b32  	%r935, %r935, %r624;
	ld.global.u32 	%r625, [%rd6+188];
	xor.b32  	%r934, %r934, %r625;
	ld.global.u32 	%r626, [%rd6+192];
	xor.b32  	%r933, %r933, %r626;
	ld.global.u32 	%r627, [%rd6+196];
	xor.b32  	%r932, %r932, %r627;
$L__BB0_25:
	and.b32  	%r629, %r556, 1024;
	setp.eq.s32 	%p15, %r629, 0;
	@%p15 bra 	$L__BB0_27;
	ld.global.u32 	%r630, [%rd6+200];
	xor.b32  	%r936, %r936, %r630;
	ld.global.u32 	%r631, [%rd6+204];
	xor.b32  	%r935, %r935, %r631;
	ld.global.u32 	%r632, [%rd6+208];
	xor.b32  	%r934, %r934, %r632;
	ld.global.u32 	%r633, [%rd6+212];
	xor.b32  	%r933, %r933, %r633;
	ld.global.u32 	%r634, [%rd6+216];
	xor.b32  	%r932, %r932, %r634;
$L__BB0_27:
	and.b32  	%r636, %r556, 2048;
	setp.eq.s32 	%p16, %r636, 0;
	@%p16 bra 	$L__BB0_29;
	ld.global.u32 	%r637, [%rd6+220];
	xor.b32  	%r936, %r936, %r637;
	ld.global.u32 	%r638, [%rd6+224];
	xor.b32  	%r935, %r935, %r638;
	ld.global.u32 	%r639, [%rd6+228];
	xor.b32  	%r934, %r934, %r639;
	ld.global.u32 	%r640, [%rd6+232];
	xor.b32  	%r933, %r933, %r640;
	ld.global.u32 	%r641, [%rd6+236];
	xor.b32  	%r932, %r932, %r641;
$L__BB0_29:
	and.b32  	%r643, %r556, 4096;
	setp.eq.s32 	%p17, %r643, 0;
	@%p17 bra 	$L__BB0_31;
	ld.global.u32 	%r644, [%rd6+240];
	xor.b32  	%r936, %r936, %r644;
	ld.global.u32 	%r645, [%rd6+244];
	xor.b32  	%r935, %r935, %r645;
	ld.global.u32 	%r646, [%rd6+248];
	xor.b32  	%r934, %r934, %r646;
	ld.global.u32 	%r647, [%rd6+252];
	xor.b32  	%r933, %r933, %r647;
	ld.global.u32 	%r648, [%rd6+256];
	xor.b32  	%r932, %r932, %r648;
$L__BB0_31:
	and.b32  	%r650, %r556, 8192;
	setp.eq.s32 	%p18, %r650, 0;
	@%p18 bra 	$L__BB0_33;
	ld.global.u32 	%r651, [%rd6+260];
	xor.b32  	%r936, %r936, %r651;
	ld.global.u32 	%r652, [%rd6+264];
	xor.b32  	%r935, %r935, %r652;
	ld.global.u32 	%r653, [%rd6+268];
	xor.b32  	%r934, %r934, %r653;
	ld.global.u32 	%r654, [%rd6+272];
	xor.b32  	%r933, %r933, %r654;
	ld.global.u32 	%r655, [%rd6+276];
	xor.b32  	%r932, %r932, %r655;
$L__BB0_33:
	and.b32  	%r657, %r556, 16384;
	setp.eq.s32 	%p19, %r657, 0;
	@%p19 bra 	$L__BB0_35;
	ld.global.u32 	%r658, [%rd6+280];
	xor.b32  	%r936, %r936, %r658;
	ld.global.u32 	%r659, [%rd6+284];
	xor.b32  	%r935, %r935, %r659;
	ld.global.u32 	%r660, [%rd6+288];
	xor.b32  	%r934, %r934, %r660;
	ld.global.u32 	%r661, [%rd6+292];
	xor.b32  	%r933, %r933, %r661;
	ld.global.u32 	%r662, [%rd6+296];
	xor.b32  	%r932, %r932, %r662;
$L__BB0_35:
	and.b32  	%r664, %r556, 32768;
	setp.eq.s32 	%p20, %r664, 0;
	@%p20 bra 	$L__BB0_37;
	ld.global.u32 	%r665, [%rd6+300];
	xor.b32  	%r936, %r936, %r665;
	ld.global.u32 	%r666, [%rd6+304];
	xor.b32  	%r935, %r935, %r666;
	ld.global.u32 	%r667, [%rd6+308];
	xor.b32  	%r934, %r934, %r667;
	ld.global.u32 	%r668, [%rd6+312];
	xor.b32  	%r933, %r933, %r668;
	ld.global.u32 	%r669, [%rd6+316];
	xor.b32  	%r932, %r932, %r669;
$L__BB0_37:
	add.s32 	%r931, %r931, 16;
	setp.ne.s32 	%p21, %r931, 32;
	@%p21 bra 	$L__BB0_5;
	mad.lo.s32 	%r670, %r925, -31, %r14;
	add.s32 	%r925, %r670, 1;
	setp.ne.s32 	%p22, %r925, 5;
	@%p22 bra 	$L__BB0_4;
	st.local.u32 	[%rd1+4], %r936;
	st.local.v2.u32 	[%rd1+8], {%r935, %r934};
	st.local.v2.u32 	[%rd1+16], {%r933, %r932};
	setp.eq.s64 	%p23, %rd4, 1;
	@%p23 bra 	$L__BB0_114;
	mov.b32 	%r932, 0;
	mov.u32 	%r1025, %r932;
	mov.u32 	%r1026, %r932;
	mov.u32 	%r1027, %r932;
	mov.u32 	%r936, %r932;
	mov.u32 	%r1017, %r932;
$L__BB0_41:
	mul.wide.u32 	%rd17, %r1017, 4;
	add.s64 	%rd18, %rd1, %rd17;
	ld.local.u32 	%r189, [%rd18+4];
	shl.b32 	%r190, %r1017, 5;
	mov.b32 	%r1023, 0;
$L__BB0_42:
	.pragma "nounroll";
	shr.u32 	%r673, %r189, %r1023;
	and.b32  	%r674, %r673, 1;
	setp.eq.b32 	%p24, %r674, 1;
	not.pred 	%p25, %p24;
	add.s32 	%r675, %r190, %r1023;
	mul.lo.s32 	%r676, %r675, 5;
	mul.wide.u32 	%rd19, %r676, 4;
	add.s64 	%rd7, %rd5, %rd19;
	@%p25 bra 	$L__BB0_44;
	ld.global.u32 	%r677, [%rd7];
	xor.b32  	%r936, %r936, %r677;
	ld.global.u32 	%r678, [%rd7+4];
	xor.b32  	%r1027, %r1027, %r678;
	ld.global.u32 	%r679, [%rd7+8];
	xor.b32  	%r1026, %r1026, %r679;
	ld.global.u32 	%r680, [%rd7+12];
	xor.b32  	%r1025, %r1025, %r680;
	ld.global.u32 	%r681, [%rd7+16];
	xor.b32  	%r932, %r932, %r681;
$L__BB0_44:
	and.b32  	%r683, %r673, 2;
	setp.eq.s32 	%p26, %r683, 0;
	@%p26 bra 	$L__BB0_46;
	ld.global.u32 	%r684, [%rd7+20];
	xor.b32  	%r936, %r936, %r684;
	ld.global.u32 	%r685, [%rd7+24];
	xor.b32  	%r1027, %r1027, %r685;
	ld.global.u32 	%r686, [%rd7+28];
	xor.b32  	%r1026, %r1026, %r686;
	ld.global.u32 	%r687, [%rd7+32];
	xor.b32  	%r1025, %r1025, %r687;
	ld.global.u32 	%r688, [%rd7+36];
	xor.b32  	%r932, %r932, %r688;
$L__BB0_46:
	and.b32  	%r690, %r673, 4;
	setp.eq.s32 	%p27, %r690, 0;
	@%p27 bra 	$L__BB0_48;
	ld.global.u32 	%r691, [%rd7+40];
	xor.b32  	%r936, %r936, %r691;
	ld.global.u32 	%r692, [%rd7+44];
	xor.b32  	%r1027, %r1027, %r692;
	ld.global.u32 	%r693, [%rd7+48];
	xor.b32  	%r1026, %r1026, %r693;
	ld.global.u32 	%r694, [%rd7+52];
	xor.b32  	%r1025, %r1025, %r694;
	ld.global.u32 	%r695, [%rd7+56];
	xor.b32  	%r932, %r932, %r695;
$L__BB0_48:
	and.b32  	%r697, %r673, 8;
	setp.eq.s32 	%p28, %r697, 0;
	@%p28 bra 	$L__BB0_50;
	ld.global.u32 	%r698, [%rd7+60];
	xor.b32  	%r936, %r936, %r698;
	ld.global.u32 	%r699, [%rd7+64];
	xor.b32  	%r1027, %r1027, %r699;
	ld.global.u32 	%r700, [%rd7+68];
	xor.b32  	%r1026, %r1026, %r700;
	ld.global.u32 	%r701, [%rd7+72];
	xor.b32  	%r1025, %r1025, %r701;
	ld.global.u32 	%r702, [%rd7+76];
	xor.b32  	%r932, %r932, %r702;
$L__BB0_50:
	and.b32  	%r704, %r673, 16;
	setp.eq.s32 	%p29, %r704, 0;
	@%p29 bra 	$L__BB0_52;
	ld.global.u32 	%r705, [%rd7+80];
	xor.b32  	%r936, %r936, %r705;
	ld.global.u32 	%r706, [%rd7+84];
	xor.b32  	%r1027, %r1027, %r706;
	ld.global.u32 	%r707, [%rd7+88];
	xor.b32  	%r1026, %r1026, %r707;
	ld.global.u32 	%r708, [%rd7+92];
	xor.b32  	%r1025, %r1025, %r708;
	ld.global.u32 	%r709, [%rd7+96];
	xor.b32  	%r932, %r932, %r709;
$L__BB0_52:
	and.b32  	%r711, %r673, 32;
	setp.eq.s32 	%p30, %r711, 0;
	@%p30 bra 	$L__BB0_54;
	ld.global.u32 	%r712, [%rd7+100];
	xor.b32  	%r936, %r936, %r712;
	ld.global.u32 	%r713, [%rd7+104];
	xor.b32  	%r1027, %r1027, %r713;
	ld.global.u32 	%r714, [%rd7+108];
	xor.b32  	%r1026, %r1026, %r714;
	ld.global.u32 	%r715, [%rd7+112];
	xor.b32  	%r1025, %r1025, %r715;
	ld.global.u32 	%r716, [%rd7+116];
	xor.b32  	%r932, %r932, %r716;
$L__BB0_54:
	and.b32  	%r718, %r673, 64;
	setp.eq.s32 	%p31, %r718, 0;
	@%p31 bra 	$L__BB0_56;
	ld.global.u32 	%r719, [%rd7+120];
	xor.b32  	%r936, %r936, %r719;
	ld.global.u32 	%r720, [%rd7+124];
	xor.b32  	%r1027, %r1027, %r720;
	ld.global.u32 	%r721, [%rd7+128];
	xor.b32  	%r1026, %r1026, %r721;
	ld.global.u32 	%r722, [%rd7+132];
	xor.b32  	%r1025, %r1025, %r722;
	ld.global.u32 	%r723, [%rd7+136];
	xor.b32  	%r932, %r932, %r723;
$L__BB0_56:
	and.b32  	%r725, %r673, 128;
	setp.eq.s32 	%p32, %r725, 0;
	@%p32 bra 	$L__BB0_58;
	ld.global.u32 	%r726, [%rd7+140];
	xor.b32  	%r936, %r936, %r726;
	ld.global.u32 	%r727, [%rd7+144];
	xor.b32  	%r1027, %r1027, %r727;
	ld.global.u32 	%r728, [%rd7+148];
	xor.b32  	%r1026, %r1026, %r728;
	ld.global.u32 	%r729, [%rd7+152];
	xor.b32  	%r1025, %r1025, %r729;
	ld.global.u32 	%r730, [%rd7+156];
	xor.b32  	%r932, %r932, %r730;
$L__BB0_58:
	and.b32  	%r732, %r673, 256;
	setp.eq.s32 	%p33, %r732, 0;
	@%p33 bra 	$L__BB0_60;
	ld.global.u32 	%r733, [%rd7+160];
	xor.b32  	%r936, %r936, %r733;
	ld.global.u32 	%r734, [%rd7+164];
	xor.b32  	%r1027, %r1027, %r734;
	ld.global.u32 	%r735, [%rd7+168];
	xor.b32  	%r1026, %r1026, %r735;
	ld.global.u32 	%r736, [%rd7+172];
	xor.b32  	%r1025, %r1025, %r736;
	ld.global.u32 	%r737, [%rd7+176];
	xor.b32  	%r932, %r932, %r737;
$L__BB0_60:
	and.b32  	%r739, %r673, 512;
	setp.eq.s32 	%p34, %r739, 0;
	@%p34 bra 	$L__BB0_62;
	ld.global.u32 	%r740, [%rd7+180];
	xor.b32  	%r936, %r936, %r740;
	ld.global.u32 	%r741, [%rd7+184];
	xor.b32  	%r1027, %r1027, %r741;
	ld.global.u32 	%r742, [%rd7+188];
	xor.b32  	%r1026, %r1026, %r742;
	ld.global.u32 	%r743, [%rd7+192];
	xor.b32  	%r1025, %r1025, %r743;
	ld.global.u32 	%r744, [%rd7+196];
	xor.b32  	%r932, %r932, %r744;
$L__BB0_62:
	and.b32  	%r746, %r673, 1024;
	setp.eq.s32 	%p35, %r746, 0;
	@%p35 bra 	$L__BB0_64;
	ld.global.u32 	%r747, [%rd7+200];
	xor.b32  	%r936, %r936, %r747;
	ld.global.u32 	%r748, [%rd7+204];
	xor.b32  	%r1027, %r1027, %r748;
	ld.global.u32 	%r749, [%rd7+208];
	xor.b32  	%r1026, %r1026, %r749;
	ld.global.u32 	%r750, [%rd7+212];
	xor.b32  	%r1025, %r1025, %r750;
	ld.global.u32 	%r751, [%rd7+216];
	xor.b32  	%r932, %r932, %r751;
$L__BB0_64:
	and.b32  	%r753, %r673, 2048;
	setp.eq.s32 	%p36, %r753, 0;
	@%p36 bra 	$L__BB0_66;
	ld.global.u32 	%r754, [%rd7+220];
	xor.b32  	%r936, %r936, %r754;
	ld.global.u32 	%r755, [%rd7+224];
	xor.b32  	%r1027, %r1027, %r755;
	ld.global.u32 	%r756, [%rd7+228];
	xor.b32  	%r1026, %r1026, %r756;
	ld.global.u32 	%r757, [%rd7+232];
	xor.b32  	%r1025, %r1025, %r757;
	ld.global.u32 	%r758, [%rd7+236];
	xor.b32  	%r932, %r932, %r758;
$L__BB0_66:
	and.b32  	%r760, %r673, 4096;
	setp.eq.s32 	%p37, %r760, 0;
	@%p37 bra 	$L__BB0_68;
	ld.global.u32 	%r761, [%rd7+240];
	xor.b32  	%r936, %r936, %r761;
	ld.global.u32 	%r762, [%rd7+244];
	xor.b32  	%r1027, %r1027, %r762;
	ld.global.u32 	%r763, [%rd7+248];
	xor.b32  	%r1026, %r1026, %r763;
	ld.global.u32 	%r764, [%rd7+252];
	xor.b32  	%r1025, %r1025, %r764;
	ld.global.u32 	%r765, [%rd7+256];
	xor.b32  	%r932, %r932, %r765;
$L__BB0_68:
	and.b32  	%r767, %r673, 8192;
	setp.eq.s32 	%p38, %r767, 0;
	@%p38 bra 	$L__BB0_70;
	ld.global.u32 	%r768, [%rd7+260];
	xor.b32  	%r936, %r936, %r768;
	ld.global.u32 	%r769, [%rd7+264];
	xor.b32  	%r1027, %r1027, %r769;
	ld.global.u32 	%r770, [%rd7+268];
	xor.b32  	%r1026, %r1026, %r770;
	ld.global.u32 	%r771, [%rd7+272];
	xor.b32  	%r1025, %r1025, %r771;
	ld.global.u32 	%r772, [%rd7+276];
	xor.b32  	%r932, %r932, %r772;
$L__BB0_70:
	and.b32  	%r774, %r673, 16384;
	setp.eq.s32 	%p39, %r774, 0;
	@%p39 bra 	$L__BB0_72;
	ld.global.u32 	%r775, [%rd7+280];
	xor.b32  	%r936, %r936, %r775;
	ld.global.u32 	%r776, [%rd7+284];
	xor.b32  	%r1027, %r1027, %r776;
	ld.global.u32 	%r777, [%rd7+288];
	xor.b32  	%r1026, %r1026, %r777;
	ld.global.u32 	%r778, [%rd7+292];
	xor.b32  	%r1025, %r1025, %r778;
	ld.global.u32 	%r779, [%rd7+296];
	xor.b32  	%r932, %r932, %r779;
$L__BB0_72:
	and.b32  	%r781, %r673, 32768;
	setp.eq.s32 	%p40, %r781, 0;
	@%p40 bra 	$L__BB0_74;
	ld.global.u32 	%r782, [%rd7+300];
	xor.b32  	%r936, %r936, %r782;
	ld.global.u32 	%r783, [%rd7+304];
	xor.b32  	%r1027, %r1027, %r783;
	ld.global.u32 	%r784, [%rd7+308];
	xor.b32  	%r1026, %r1026, %r784;
	ld.global.u32 	%r785, [%rd7+312];
	xor.b32  	%r1025, %r1025, %r785;
	ld.global.u32 	%r786, [%rd7+316];
	xor.b32  	%r932, %r932, %r786;
$L__BB0_74:
	add.s32 	%r1023, %r1023, 16;
	setp.ne.s32 	%p41, %r1023, 32;
	@%p41 bra 	$L__BB0_42;
	mad.lo.s32 	%r787, %r1017, -31, %r190;
	add.s32 	%r1017, %r787, 1;
	setp.ne.s32 	%p42, %r1017, 5;
	@%p42 bra 	$L__BB0_41;
	st.local.u32 	[%rd1+4], %r936;
	st.local.v2.u32 	[%rd1+8], {%r1027, %r1026};
	st.local.v2.u32 	[%rd1+16], {%r1025, %r932};
	setp.ne.s64 	%p43, %rd4, 3;
	@%p43 bra 	$L__BB0_114;
	mov.b32 	%r932, 0;
	mov.u32 	%r1117, %r932;
	mov.u32 	%r1118, %r932;
	mov.u32 	%r1119, %r932;
	mov.u32 	%r936, %r932;
	mov.u32 	%r1109, %r932;
$L__BB0_78:
	mul.wide.u32 	%rd20, %r1109, 4;
	add.s64 	%rd21, %rd1, %rd20;
	ld.local.u32 	%r365, [%rd21+4];
	shl.b32 	%r366, %r1109, 5;
	mov.b32 	%r1115, 0;
$L__BB0_79:
	.pragma "nounroll";
	shr.u32 	%r790, %r365, %r1115;
	and.b32  	%r791, %r790, 1;
	setp.eq.b32 	%p44, %r791, 1;
	not.pred 	%p45, %p44;
	add.s32 	%r792, %r366, %r1115;
	mul.lo.s32 	%r793, %r792, 5;
	mul.wide.u32 	%rd22, %r793, 4;
	add.s64 	%rd8, %rd5, %rd22;
	@%p45 bra 	$L__BB0_81;
	ld.global.u32 	%r794, [%rd8];
	xor.b32  	%r936, %r936, %r794;
	ld.global.u32 	%r795, [%rd8+4];
	xor.b32  	%r1119, %r1119, %r795;
	ld.global.u32 	%r796, [%rd8+8];
	xor.b32  	%r1118, %r1118, %r796;
	ld.global.u32 	%r797, [%rd8+12];
	xor.b32  	%r1117, %r1117, %r797;
	ld.global.u32 	%r798, [%rd8+16];
	xor.b32  	%r932, %r932, %r798;
$L__BB0_81:
	and.b32  	%r800, %r790, 2;
	setp.eq.s32 	%p46, %r800, 0;
	@%p46 bra 	$L__BB0_83;
	ld.global.u32 	%r801, [%rd8+20];
	xor.b32  	%r936, %r936, %r801;
	ld.global.u32 	%r802, [%rd8+24];
	xor.b32  	%r1119, %r1119, %r802;
	ld.global.u32 	%r803, [%rd8+28];
	xor.b32  	%r1118, %r1118, %r803;
	ld.global.u32 	%r804, [%rd8+32];
	xor.b32  	%r1117, %r1117, %r804;
	ld.global.u32 	%r805, [%rd8+36];
	xor.b32  	%r932, %r932, %r805;
$L__BB0_83:
	and.b32  	%r807, %r790, 4;
	setp.eq.s32 	%p47, %r807, 0;
	@%p47 bra 	$L__BB0_85;
	ld.global.u32 	%r808, [%rd8+40];
	xor.b32  	%r936, %r936, %r808;
	ld.global.u32 	%r809, [%rd8+44];
	xor.b32  	%r1119, %r1119, %r809;
	ld.global.u32 	%r810, [%rd8+48];
	xor.b32  	%r1118, %r1118, %r810;
	ld.global.u32 	%r811, [%rd8+52];
	xor.b32  	%r1117, %r1117, %r811;
	ld.global.u32 	%r812, [%rd8+56];
	xor.b32  	%r932, %r932, %r812;
$L__BB0_85:
	and.b32  	%r814, %r790, 8;
	setp.eq.s32 	%p48, %r814, 0;
	@%p48 bra 	$L__BB0_87;
	ld.global.u32 	%r815, [%rd8+60];
	xor.b32  	%r936, %r936, %r815;
	ld.global.u32 	%r816, [%rd8+64];
	xor.b32  	%r1119, %r1119, %r816;
	ld.global.u32 	%r817, [%rd8+68];
	xor.b32  	%r1118, %r1118, %r817;
	ld.global.u32 	%r818, [%rd8+72];
	xor.b32  	%r1117, %r1117, %r818;
	ld.global.u32 	%r819, [%rd8+76];
	xor.b32  	%r932, %r932, %r819;
$L__BB0_87:
	and.b32  	%r821, %r790, 16;
	setp.eq.s32 	%p49, %r821, 0;
	@%p49 bra 	$L__BB0_89;
	ld.global.u32 	%r822, [%rd8+80];
	xor.b32  	%r936, %r936, %r822;
	ld.global.u32 	%r823, [%rd8+84];
	xor.b32  	%r1119, %r1119, %r823;
	ld.global.u32 	%r824, [%rd8+88];
	xor.b32  	%r1118, %r1118, %r824;
	ld.global.u32 	%r825, [%rd8+92];
	xor.b32  	%r1117, %r1117, %r825;
	ld.global.u32 	%r826, [%rd8+96];
	xor.b32  	%r932, %r932, %r826;
$L__BB0_89:
	and.b32  	%r828, %r790, 32;
	setp.eq.s32 	%p50, %r828, 0;
	@%p50 bra 	$L__BB0_91;
	ld.global.u32 	%r829, [%rd8+100];
	xor.b32  	%r936, %r936, %r829;
	ld.global.u32 	%r830, [%rd8+104];
	xor.b32  	%r1119, %r1119, %r830;
	ld.global.u32 	%r831, [%rd8+108];
	xor.b32  	%r1118, %r1118, %r831;
	ld.global.u32 	%r832, [%rd8+112];
	xor.b32  	%r1117, %r1117, %r832;
	ld.global.u32 	%r833, [%rd8+116];
	xor.b32  	%r932, %r932, %r833;
$L__BB0_91:
	and.b32  	%r835, %r790, 64;
	setp.eq.s32 	%p51, %r835, 0;
	@%p51 bra 	$L__BB0_93;
	ld.global.u32 	%r836, [%rd8+120];
	xor.b32  	%r936, %r936, %r836;
	ld.global.u32 	%r837, [%rd8+124];
	xor.b32  	%r1119, %r1119, %r837;
	ld.global.u32 	%r838, [%rd8+128];
	xor.b32  	%r1118, %r1118, %r838;
	ld.global.u32 	%r839, [%rd8+132];
	xor.b32  	%r1117, %r1117, %r839;
	ld.global.u32 	%r840, [%rd8+136];
	xor.b32  	%r932, %r932, %r840;
$L__BB0_93:
	and.b32  	%r842, %r790, 128;
	setp.eq.s32 	%p52, %r842, 0;
	@%p52 bra 	$L__BB0_95;
	ld.global.u32 	%r843, [%rd8+140];
	xor.b32  	%r936, %r936, %r843;
	ld.global.u32 	%r844, [%rd8+144];
	xor.b32  	%r1119, %r1119, %r844;
	ld.global.u32 	%r845, [%rd8+148];
	xor.b32  	%r1118, %r1118, %r845;
	ld.global.u32 	%r846, [%rd8+152];
	xor.b32  	%r1117, %r1117, %r846;
	ld.global.u32 	%r847, [%rd8+156];
	xor.b32  	%r932, %r932, %r847;
$L__BB0_95:
	and.b32  	%r849, %r790, 256;
	setp.eq.s32 	%p53, %r849, 0;
	@%p53 bra 	$L__BB0_97;
	ld.global.u32 	%r850, [%rd8+160];
	xor.b32  	%r936, %r936, %r850;
	ld.global.u32 	%r851, [%rd8+164];
	xor.b32  	%r1119, %r1119, %r851;
	ld.global.u32 	%r852, [%rd8+168];
	xor.b32  	%r1118, %r1118, %r852;
	ld.global.u32 	%r853, [%rd8+172];
	xor.b32  	%r1117, %r1117, %r853;
	ld.global.u32 	%r854, [%rd8+176];
	xor.b32  	%r932, %r932, %r854;
$L__BB0_97:
	and.b32  	%r856, %r790, 512;
	setp.eq.s32 	%p54, %r856, 0;
	@%p54 bra 	$L__BB0_99;
	ld.global.u32 	%r857, [%rd8+180];
	xor.b32  	%r936, %r936, %r857;
	ld.global.u32 	%r858, [%rd8+184];
	xor.b32  	%r1119, %r1119, %r858;
	ld.global.u32 	%r859, [%rd8+188];
	xor.b32  	%r1118, %r1118, %r859;
	ld.global.u32 	%r860, [%rd8+192];
	xor.b32  	%r1117, %r1117, %r860;
	ld.global.u32 	%r861, [%rd8+196];
	xor.b32  	%r932, %r932, %r861;
$L__BB0_99:
	and.b32  	%r863, %r790, 1024;
	setp.eq.s32 	%p55, %r863, 0;
	@%p55 bra 	$L__BB0_101;
	ld.global.u32 	%r864, [%rd8+200];
	xor.b32  	%r936, %r936, %r864;
	ld.global.u32 	%r865, [%rd8+204];
	xor.b32  	%r1119, %r1119, %r865;
	ld.global.u32 	%r866, [%rd8+208];
	xor.b32  	%r1118, %r1118, %r866;
	ld.global.u32 	%r867, [%rd8+212];
	xor.b32  	%r1117, %r1117, %r867;
	ld.global.u32 	%r868, [%rd8+216];
	xor.b32  	%r932, %r932, %r868;
$L__BB0_101:
	and.b32  	%r870, %r790, 2048;
	setp.eq.s32 	%p56, %r870, 0;
	@%p56 bra 	$L__BB0_103;
	ld.global.u32 	%r871, [%rd8+220];
	xor.b32  	%r936, %r936, %r871;
	ld.global.u32 	%r872, [%rd8+224];
	xor.b32  	%r1119, %r1119, %r872;
	ld.global.u32 	%r873, [%rd8+228];
	xor.b32  	%r1118, %r1118, %r873;
	ld.global.u32 	%r874, [%rd8+232];
	xor.b32  	%r1117, %r1117, %r874;
	ld.global.u32 	%r875, [%rd8+236];
	xor.b32  	%r932, %r932, %r875;
$L__BB0_103:
	and.b32  	%r877, %r790, 4096;
	setp.eq.s32 	%p57, %r877, 0;
	@%p57 bra 	$L__BB0_105;
	ld.global.u32 	%r878, [%rd8+240];
	xor.b32  	%r936, %r936, %r878;
	ld.global.u32 	%r879, [%rd8+244];
	xor.b32  	%r1119, %r1119, %r879;
	ld.global.u32 	%r880, [%rd8+248];
	xor.b32  	%r1118, %r1118, %r880;
	ld.global.u32 	%r881, [%rd8+252];
	xor.b32  	%r1117, %r1117, %r881;
	ld.global.u32 	%r882, [%rd8+256];
	xor.b32  	%r932, %r932, %r882;
$L__BB0_105:
	and.b32  	%r884, %r790, 8192;
	setp.eq.s32 	%p58, %r884, 0;
	@%p58 bra 	$L__BB0_107;
	ld.global.u32 	%r885, [%rd8+260];
	xor.b32  	%r936, %r936, %r885;
	ld.global.u32 	%r886, [%rd8+264];
	xor.b32  	%r1119, %r1119, %r886;
	ld.global.u32 	%r887, [%rd8+268];
	xor.b32  	%r1118, %r1118, %r887;
	ld.global.u32 	%r888, [%rd8+272];
	xor.b32  	%r1117, %r1117, %r888;
	ld.global.u32 	%r889, [%rd8+276];
	xor.b32  	%r932, %r932, %r889;
$L__BB0_107:
	and.b32  	%r891, %r790, 16384;
	setp.eq.s32 	%p59, %r891, 0;
	@%p59 bra 	$L__BB0_109;
	ld.global.u32 	%r892, [%rd8+280];
	xor.b32  	%r936, %r936, %r892;
	ld.global.u32 	%r893, [%rd8+284];
	xor.b32  	%r1119, %r1119, %r893;
	ld.global.u32 	%r894, [%rd8+288];
	xor.b32  	%r1118, %r1118, %r894;
	ld.global.u32 	%r895, [%rd8+292];
	xor.b32  	%r1117, %r1117, %r895;
	ld.global.u32 	%r896, [%rd8+296];
	xor.b32  	%r932, %r932, %r896;
$L__BB0_109:
	and.b32  	%r898, %r790, 32768;
	setp.eq.s32 	%p60, %r898, 0;
	@%p60 bra 	$L__BB0_111;
	ld.global.u32 	%r899, [%rd8+300];
	xor.b32  	%r936, %r936, %r899;
	ld.global.u32 	%r900, [%rd8+304];
	xor.b32  	%r1119, %r1119, %r900;
	ld.global.u32 	%r901, [%rd8+308];
	xor.b32  	%r1118, %r1118, %r901;
	ld.global.u32 	%r902, [%rd8+312];
	xor.b32  	%r1117, %r1117, %r902;
	ld.global.u32 	%r903, [%rd8+316];
	xor.b32  	%r932, %r932, %r903;
$L__BB0_111:
	add.s32 	%r1115, %r1115, 16;
	setp.ne.s32 	%p61, %r1115, 32;
	@%p61 bra 	$L__BB0_79;
	mad.lo.s32 	%r904, %r1109, -31, %r366;
	add.s32 	%r1109, %r904, 1;
	setp.ne.s32 	%p62, %r1109, 5;
	@%p62 bra 	$L__BB0_78;
	st.local.u32 	[%rd1+4], %r936;
	st.local.v2.u32 	[%rd1+8], {%r1119, %r1118};
	st.local.v2.u32 	[%rd1+16], {%r1117, %r932};
$L__BB0_114:
	shr.u64 	%rd26, %rd3, 2;
	add.s32 	%r919, %r919, 1;
	setp.gt.u64 	%p63, %rd3, 3;
	@%p63 bra 	$L__BB0_2;
$L__BB0_115:
	cvta.to.global.u64 	%rd23, %rd10;
	shr.u32 	%r905, %r936, 2;
	xor.b32  	%r906, %r905, %r936;
	shl.b32 	%r907, %r932, 4;
	shl.b32 	%r908, %r906, 1;
	xor.b32  	%r909, %r908, %r907;
	xor.b32  	%r910, %r909, %r906;
	xor.b32  	%r911, %r910, %r932;
	add.s32 	%r912, %r1, %r911;
	add.s32 	%r913, %r912, 362437;
	rem.u32 	%r914, %r913, %r540;
	add.s32 	%r915, %r914, 1;
	abs.s32 	%r916, %r915;
	shl.b64 	%rd24, %rd2, 2;
	add.s64 	%rd25, %rd23, %rd24;
	st.global.u32 	[%rd25], %r916;
	ret;

}
	// .globl	_Z20kernelEliminarBloquePiPS_iiii
.visible .entry _Z20kernelEliminarBloquePiPS_iiii(
	.param .u64 .ptr .align 1 _Z20kernelEliminarBloquePiPS_iiii_param_0,
	.param .u64 .ptr .align 1 _Z20kernelEliminarBloquePiPS_iiii_param_1,
	.param .u32 _Z20kernelEliminarBloquePiPS_iiii_param_2,
	.param .u32 _Z20kernelEliminarBloquePiPS_iiii_param_3,
	.param .u32 _Z20kernelEliminarBloquePiPS_iiii_param_4,
	.param .u32 _Z20kernelEliminarBloquePiPS_iiii_param_5
)
{
	.local .align 8 .b8 	__local_depot1[8];
	.reg .b64 	%SP;
	.reg .b64 	%SPL;
	.reg .pred 	%p<14>;
	.reg .b16 	%rs<8>;
	.reg .b32 	%r<27>;
	.reg .b64 	%rd<15>;
	// demoted variable
	.shared .align 4 .u32 _ZZ20kernelEliminarBloquePiPS_iiiiE10num_camino;
	mov.u64 	%SPL, __local_depot1;
	cvta.local.u64 	%SP, %SPL;
	ld.param.u64 	%rd2, [_Z20kernelEliminarBloquePiPS_iiii_param_0];
	ld.param.u32 	%r9, [_Z20kernelEliminarBloquePiPS_iiii_param_2];
	ld.param.u32 	%r8, [_Z20kernelEliminarBloquePiPS_iiii_param_3];
	ld.param.u32 	%r10, [_Z20kernelEliminarBloquePiPS_iiii_param_4];
	ld.param.u32 	%r11, [_Z20kernelEliminarBloquePiPS_iiii_param_5];
	cvta.to.global.u64 	%rd3, %rd2;
	add.u64 	%rd4, %SP, 0;
	add.u64 	%rd1, %SPL, 0;
	mov.u32 	%r12, %ctaid.x;
	mov.u32 	%r13, %ntid.x;
	mov.u32 	%r14, %tid.x;
	mad.lo.s32 	%r1, %r12, %r13, %r14;
	mad.lo.s32 	%r2, %r10, %r9, %r11;
	add.s32 	%r3, %r1, 1;
	mul.wide.s32 	%rd5, %r1, 4;
	add.s64 	%rd6, %rd3, %rd5;
	ld.global.u32 	%r15, [%rd6];
	mul.wide.s32 	%rd7, %r2, 4;
	add.s64 	%rd8, %rd3, %rd7;
	ld.global.u32 	%r16, [%rd8];
	setp.ne.s32 	%p2, %r15, %r16;
	@%p2 bra 	$L__BB1_8;
	rem.s32 	%r4, %r3, %r8;
	ld.const.u32 	%r19, [FILAS];
	ld.const.u32 	%r20, [COLUMNAS];
	mul.lo.s32 	%r5, %r20, %r19;
	mov.pred 	%p13, -1;
	mov.b16 	%rs7, 0;
	mov.u64 	%rd12, $str;
	mov.u32 	%r26, %r4;
$L__BB1_2:
	setp.gt.s32 	%p4, %r4, 0;
	@%p4 bra 	$L__BB1_5;
	setp.ge.s32 	%p5, %r26, %r8;
	@%p5 bra 	$L__BB1_9;
	setp.lt.s32 	%p6, %r1, %r5;
	and.b16  	%rs4, %rs7, 255;
	setp.eq.s16 	%p7, %rs4, 0;
	and.pred  	%p8, %p6, %p7;
	and.pred  	%p9, %p13, %p8;
	not.pred 	%p10, %p9;
	@%p10 bra 	$L__BB1_9;
$L__BB1_5:
	setp.ne.s32 	%p11, %r1, %r2;
	st.local.u32 	[%rd1], %r1;
	cvta.global.u64 	%rd13, %rd12;
	{ // callseq 1, 0
	.param .b64 param0;
	st.param.b64 	[param0], %rd13;
	.param .b64 param1;
	st.param.b64 	[param1], %rd4;
	.param .b32 retval0;
	call.uni (retval0), 
	vprintf, 
	(
	param0, 
	param1
	);
	ld.param.b32 	%r21, [retval0];
	} // callseq 1
	@%p11 bra 	$L__BB1_7;
	atom.shared.add.u32 	%r23, [_ZZ20kernelEliminarBloquePiPS_iiiiE10num_camino], 1;
	mov.b16 	%rs7, 1;
$L__BB1_7:
	bar.sync 	0;
	div.s32 	%r24, %r3, %r8;
	mul.lo.s32 	%r25, %r24, %r8;
	sub.s32 	%r26, %r3, %r25;
	mov.pred 	%p13, 0;
	bra.uni 	$L__BB1_2;
$L__BB1_8:
	st.local.u32 	[%rd1], %r1;
	mov.u64 	%rd9, $str$1;
	cvta.global.u64 	%rd10, %rd9;
	{ // callseq 0, 0
	.param .b64 param0;
	st.param.b64 	[param0], %rd10;
	.param .b64 param1;
	st.param.b64 	[param1], %rd4;
	.param .b32 retval0;
	call.uni (retval0), 
	vprintf, 
	(
	param0, 
	param1
	);
	ld.param.b32 	%r17, [retval0];
	} // callseq 0
$L__BB1_9:
	ret;

}
	// .globl	_Z21kernelEncontrarCaminoPiS_iiS_ii
.visible .entry _Z21kernelEncontrarCaminoPiS_iiS_ii(
	.param .u64 .ptr .align 1 _Z21kernelEncontrarCaminoPiS_iiS_ii_param_0,
	.param .u64 .ptr .align 1 _Z21kernelEncontrarCaminoPiS_iiS_ii_param_1,
	.param .u32 _Z21kernelEncontrarCaminoPiS_iiS_ii_param_2,
	.param .u32 _Z21kernelEncontrarCaminoPiS_iiS_ii_param_3,
	.param .u64 .ptr .align 1 _Z21kernelEncontrarCaminoPiS_iiS_ii_param_4,
	.param .u32 _Z21kernelEncontrarCaminoPiS_iiS_ii_param_5,
	.param .u32 _Z21kernelEncontrarCaminoPiS_iiS_ii_param_6
)
{
	.local .align 8 .b8 	__local_depot2[16];
	.reg .b64 	%SP;
	.reg .b64 	%SPL;
	.reg .pred 	%p<2>;
	.reg .b32 	%r<22>;
	.reg .b64 	%rd<24>;

	mov.u64 	%SPL, __local_depot2;
	cvta.local.u64 	%SP, %SPL;
	ld.param.u64 	%rd4, [_Z21kernelEncontrarCaminoPiS_iiS_ii_param_0];
	ld.param.u64 	%rd2, [_Z21kernelEncontrarCaminoPiS_iiS_ii_param_1];
	ld.param.u32 	%r2, [_Z21kernelEncontrarCaminoPiS_iiS_ii_param_2];
	ld.param.u64 	%rd3, [_Z21kernelEncontrarCaminoPiS_iiS_ii_param_4];
	ld.param.u32 	%r3, [_Z21kernelEncontrarCaminoPiS_iiS_ii_param_5];
	ld.param.u32 	%r4, [_Z21kernelEncontrarCaminoPiS_iiS_ii_param_6];
	cvta.to.global.u64 	%rd5, %rd4;
	add.u64 	%rd6, %SP, 0;
	add.u64 	%rd1, %SPL, 0;
	mov.u32 	%r5, %ctaid.x;
	mov.u32 	%r6, %ntid.x;
	mov.u32 	%r7, %tid.x;
	mad.lo.s32 	%r1, %r5, %r6, %r7;
	mad.lo.s32 	%r8, %r3, %r2, %r4;
	st.local.v2.u32 	[%rd1], {%r3, %r4};
	st.local.u32 	[%rd1+8], %r8;
	mov.u64 	%rd7, $str$2;
	cvta.global.u64 	%rd8, %rd7;
	{ // callseq 2, 0
	.param .b64 param0;
	st.param.b64 	[param0], %rd8;
	.param .b64 param1;
	st.param.b64 	[param1], %rd6;
	.param .b32 retval0;
	call.uni (retval0), 
	vprintf, 
	(
	param0, 
	param1
	);
	ld.param.b32 	%r9, [retval0];
	} // callseq 2
	st.local.u32 	[%rd1], %r1;
	mov.u64 	%rd9, $str$3;
	cvta.global.u64 	%rd10, %rd9;
	{ // callseq 3, 0
	.param .b64 param0;
	st.param.b64 	[param0], %rd10;
	.param .b64 param1;
	st.param.b64 	[param1], %rd6;
	.param .b32 retval0;
	call.uni (retval0), 
	vprintf, 
	(
	param0, 
	param1
	);
	ld.param.b32 	%r11, [retval0];
	} // callseq 3
	mul.wide.s32 	%rd11, %r1, 4;
	add.s64 	%rd12, %rd5, %rd11;
	ld.global.u32 	%r13, [%rd12];
	mul.wide.s32 	%rd13, %r8, 4;
	add.s64 	%rd14, %rd5, %rd13;
	ld.global.u32 	%r14, [%rd14];
	st.local.v2.u32 	[%rd1], {%r13, %r14};
	mov.u64 	%rd15, $str$4;
	cvta.global.u64 	%rd16, %rd15;
	{ // callseq 4, 0
	.param .b64 param0;
	st.param.b64 	[param0], %rd16;
	.param .b64 param1;
	st.param.b64 	[param1], %rd6;
	.param .b32 retval0;
	call.uni (retval0), 
	vprintf, 
	(
	param0, 
	param1
	);
	ld.param.b32 	%r15, [retval0];
	} // callseq 4
	ld.global.u32 	%r17, [%rd12];
	ld.global.u32 	%r18, [%rd14];
	setp.ne.s32 	%p1, %r17, %r18;
	@%p1 bra 	$L__BB2_2;
	cvta.to.global.u64 	%rd17, %rd3;
	cvta.to.global.u64 	%rd18, %rd2;
	atom.global.add.u32 	%r19, [%rd17], 1;
	st.local.v2.u32 	[%rd1], {%r19, %r1};
	mov.u64 	%rd19, $str$5;
	cvta.global.u64 	%rd20, %rd19;
	{ // callseq 5, 0
	.param .b64 param0;
	st.param.b64 	[param0], %rd20;
	.param .b64 param1;
	st.param.b64 	[param1], %rd6;
	.param .b32 retval0;
	call.uni (retval0), 
	vprintf, 
	(
	param0, 
	param1
	);
	ld.param.b32 	%r20, [retval0];
	} // callseq 5
	bar.sync 	0;
	mul.wide.s32 	%rd22, %r19, 4;
	add.s64 	%rd23, %rd18, %rd22;
	st.global.u32 	[%rd23], %r1;
$L__BB2_2:
	bar.sync 	0;
	ret;

}
	// .globl	_Z22kernelEncontrarCaminosPiPS_iiS_ii
.visible .entry _Z22kernelEncontrarCaminosPiPS_iiS_ii(
	.param .u64 .ptr .align 1 _Z22kernelEncontrarCaminosPiPS_iiS_ii_param_0,
	.param .u64 .ptr .align 1 _Z22kernelEncontrarCaminosPiPS_iiS_ii_param_1,
	.param .u32 _Z22kernelEncontrarCaminosPiPS_iiS_ii_param_2,
	.param .u32 _Z22kernelEncontrarCaminosPiPS_iiS_ii_param_3,
	.param .u64 .ptr .align 1 _Z22kernelEncontrarCaminosPiPS_iiS_ii_param_4,
	.param .u32 _Z22kernelEncontrarCaminosPiPS_iiS_ii_param_5,
	.param .u32 _Z22kernelEncontrarCaminosPiPS_iiS_ii_param_6
)
{
	.local .align 8 .b8 	__local_depot3[16];
	.reg .b64 	%SP;
	.reg .b64 	%SPL;
	.reg .pred 	%p<16>;
	.reg .b16 	%rs<8>;
	.reg .b32 	%r<44>;
	.reg .b64 	%rd<33>;

	mov.u64 	%SPL, __local_depot3;
	cvta.local.u64 	%SP, %SPL;
	ld.param.u64 	%rd6, [_Z22kernelEncontrarCaminosPiPS_iiS_ii_param_0];
	ld.param.u32 	%r10, [_Z22kernelEncontrarCaminosPiPS_iiS_ii_param_2];
	ld.param.u32 	%r9, [_Z22kernelEncontrarCaminosPiPS_iiS_ii_param_3];
	ld.param.u64 	%rd5, [_Z22kernelEncontrarCaminosPiPS_iiS_ii_param_4];
	ld.param.u32 	%r11, [_Z22kernelEncontrarCaminosPiPS_iiS_ii_param_5];
	ld.param.u32 	%r12, [_Z22kernelEncontrarCaminosPiPS_iiS_ii_param_6];
	cvta.to.global.u64 	%rd7, %rd6;
	add.u64 	%rd8, %SP, 0;
	add.u64 	%rd1, %SPL, 0;
	mov.u32 	%r13, %ctaid.x;
	mov.u32 	%r14, %ntid.x;
	mov.u32 	%r15, %tid.x;
	mad.lo.s32 	%r1, %r13, %r14, %r15;
	mad.lo.s32 	%r2, %r11, %r10, %r12;
	add.s32 	%r3, %r1, 1;
	mul.wide.s32 	%rd9, %r1, 4;
	add.s64 	%rd2, %rd7, %rd9;
	ld.global.u32 	%r16, [%rd2];
	mul.wide.s32 	%rd10, %r2, 4;
	add.s64 	%rd3, %rd7, %rd10;
	ld.global.u32 	%r17, [%rd3];
	setp.ne.s32 	%p2, %r16, %r17;
	setp.eq.s32 	%p3, %r1, %r2;
	or.pred  	%p4, %p3, %p2;
	@%p4 bra 	$L__BB3_8;
	rem.s32 	%r4, %r3, %r9;
	st.local.u32 	[%rd1], %r1;
	mov.u64 	%rd11, $str$6;
	cvta.global.u64 	%rd12, %rd11;
	{ // callseq 6, 0
	.param .b64 param0;
	st.param.b64 	[param0], %rd12;
	.param .b64 param1;
	st.param.b64 	[param1], %rd8;
	.param .b32 retval0;
	call.uni (retval0), 
	vprintf, 
	(
	param0, 
	param1
	);
	ld.param.b32 	%r18, [retval0];
	} // callseq 6
	ld.global.u32 	%r20, [%rd2];
	ld.global.u32 	%r21, [%rd3];
	st.local.v2.u32 	[%rd1], {%r20, %r21};
	st.local.u32 	[%rd1+8], %r1;
	mov.u64 	%rd14, $str$7;
	cvta.global.u64 	%rd15, %rd14;
	{ // callseq 7, 0
	.param .b64 param0;
	st.param.b64 	[param0], %rd15;
	.param .b64 param1;
	st.param.b64 	[param1], %rd8;
	.param .b32 retval0;
	call.uni (retval0), 
	vprintf, 
	(
	param0, 
	param1
	);
	ld.param.b32 	%r22, [retval0];
	} // callseq 7
	ld.const.u32 	%r24, [FILAS];
	ld.const.u32 	%r25, [COLUMNAS];
	mul.lo.s32 	%r5, %r25, %r24;
	add.s32 	%r6, %r9, %r1;
	cvta.to.global.u64 	%rd4, %rd5;
	mov.pred 	%p15, -1;
	mov.b16 	%rs7, 0;
	mov.u32 	%r43, %r4;
$L__BB3_2:
	setp.gt.s32 	%p6, %r4, 0;
	@%p6 bra 	$L__BB3_5;
	setp.ge.s32 	%p7, %r43, %r9;
	@%p7 bra 	$L__BB3_8;
	setp.lt.s32 	%p8, %r1, %r5;
	and.b16  	%rs4, %rs7, 255;
	setp.eq.s16 	%p9, %rs4, 0;
	and.pred  	%p10, %p8, %p9;
	and.pred  	%p11, %p15, %p10;
	not.pred 	%p12, %p11;
	@%p12 bra 	$L__BB3_8;
$L__BB3_5:
	setp.ne.s32 	%p13, %r3, %r2;
	div.s32 	%r26, %r3, %r9;
	mul.lo.s32 	%r27, %r26, %r9;
	sub.s32 	%r43, %r3, %r27;
	st.local.v2.u32 	[%rd1], {%r26, %r1};
	mov.u64 	%rd16, $str$8;
	cvta.global.u64 	%rd17, %rd16;
	{ // callseq 8, 0
	.param .b64 param0;
	st.param.b64 	[param0], %rd17;
	.param .b64 param1;
	st.param.b64 	[param1], %rd8;
	.param .b32 retval0;
	call.uni (retval0), 
	vprintf, 
	(
	param0, 
	param1
	);
	ld.param.b32 	%r28, [retval0];
	} // callseq 8
	st.local.v2.u32 	[%rd1], {%r43, %r1};
	mov.u64 	%rd19, $str$9;
	cvta.global.u64 	%rd20, %rd19;
	{ // callseq 9, 0
	.param .b64 param0;
	st.param.b64 	[param0], %rd20;
	.param .b64 param1;
	st.param.b64 	[param1], %rd8;
	.param .b32 retval0;
	call.uni (retval0), 
	vprintf, 
	(
	param0, 
	param1
	);
	ld.param.b32 	%r30, [retval0];
	} // callseq 9
	@%p13 bra 	$L__BB3_7;
	st.local.u32 	[%rd1], %r1;
	mov.u64 	%rd21, $str$10;
	cvta.global.u64 	%rd22, %rd21;
	{ // callseq 10, 0
	.param .b64 param0;
	st.param.b64 	[param0], %rd22;
	.param .b64 param1;
	st.param.b64 	[param1], %rd8;
	.param .b32 retval0;
	call.uni (retval0), 
	vprintf, 
	(
	param0, 
	param1
	);
	ld.param.b32 	%r32, [retval0];
	} // callseq 10
	atom.global.add.u32 	%r34, [%rd4], 1;
	st.local.v2.u32 	[%rd1], {%r34, %r1};
	mov.u64 	%rd24, $str$5;
	cvta.global.u64 	%rd25, %rd24;
	{ // callseq 11, 0
	.param .b64 param0;
	st.param.b64 	[param0], %rd25;
	.param .b64 param1;
	st.param.b64 	[param1], %rd8;
	.param .b32 retval0;
	call.uni (retval0), 
	vprintf, 
	(
	param0, 
	param1
	);
	ld.param.b32 	%r35, [retval0];
	} // callseq 11
	bar.sync 	0;
	mov.b16 	%rs7, 1;
$L__BB3_7:
	bar.sync 	0;
	st.local.v2.u32 	[%rd1], {%r1, %r3};
	mov.u64 	%rd26, $str$11;
	cvta.global.u64 	%rd27, %rd26;
	{ // callseq 12, 0
	.param .b64 param0;
	st.param.b64 	[param0], %rd27;
	.param .b64 param1;
	st.param.b64 	[param1], %rd8;
	.param .b32 retval0;
	call.uni (retval0), 
	vprintf, 
	(
	param0, 
	param1
	);
	ld.param.b32 	%r37, [retval0];
	} // callseq 12
	st.local.v2.u32 	[%rd1], {%r1, %r6};
	mov.u64 	%rd29, $str$12;
	cvta.global.u64 	%rd30, %rd29;
	{ // callseq 13, 0
	.param .b64 param0;
	st.param.b64 	[param0], %rd30;
	.param .b64 param1;
	st.param.b64 	[param1], %rd8;
	.param .b32 retval0;
	call.uni (retval0), 
	vprintf, 
	(
	param0, 
	param1
	);
	ld.param.b32 	%r39, [retval0];
	} // callseq 13
	st.local.u32 	[%rd1], %r1;
	mov.u64 	%rd31, $str;
	cvta.global.u64 	%rd32, %rd31;
	{ // callseq 14, 0
	.param .b64 param0;
	st.param.b64 	[param0], %rd32;
	.param .b64 param1;
	st.param.b64 	[param1], %rd8;
	.param .b32 retval0;
	call.uni (retval0), 
	vprintf, 
	(
	param0, 
	param1
	);
	ld.param.b32 	%r41, [retval0];
	} // callseq 14
	mov.pred 	%p15, 0;
	bra.uni 	$L__BB3_2;
$L__BB3_8:
	ret;

}


// ===== COMPILED SASS (sm_100) =====

	.target	sm_100

	.elftype	@"ET_EXEC"


//--------------------- .note.nv.tkinfo           --------------------------
	.section	.note.nv.tkinfo,"",@"SHT_NOTE"
	.sectionflags	@"SHF_NOTE_NV_TKINFO"
	.tkinfo
        /*0018*/ 	.word	0x00000002
        /*0030*/ 	.string	""
        /*0030*/ 	.string	"ptxas"
        /*0030*/ 	.string	"Cuda compilation tools, release 13.0, V13.0.88"
        /*0030*/ 	.string	"Build cuda_13.0.r13.0/compiler.36424714_0"
        /*0030*/ 	.string	"-arch sm_100 -m 64 "



//--------------------- .note.nv.cuinfo           --------------------------
	.section	.note.nv.cuinfo,"",@"SHT_NOTE"
	.sectionflags	@"SHF_NOTE_NV_CUINFO"
        /*0018*/ 	.short	0x0002
        /*001a*/ 	.short	0x0064
        /*001c*/ 	.short	0x0082
	.zero		2


//--------------------- .nv.info                  --------------------------
	.section	.nv.info,"",@"SHT_CUDA_INFO"
	.align	4


	//----- nvinfo : EIATTR_REGCOUNT
	.align		4
        /*0000*/ 	.byte	0x04, 0x2f
        /*0002*/ 	.short	(.L_26 - .L_25)
	.align		4
.L_25:
        /*0004*/ 	.word	index@(_Z20kernelGenerarTableroPiii)
        /*0008*/ 	.word	0x0000001f


	//----- nvinfo : EIATTR_FRAME_SIZE
	.align		4
.L_26:
        /*000c*/ 	.byte	0x04, 0x11
        /*000e*/ 	.short	(.L_28 - .L_27)
	.align		4
.L_27:
        /*0010*/ 	.word	index@(_Z20kernelGenerarTableroPiii)
        /*0014*/ 	.word	0x00000030


	//----- nvinfo : EIATTR_REGCOUNT
	.align		4
.L_28:
        /*0018*/ 	.byte	0x04, 0x2f
        /*001a*/ 	.short	(.L_30 - .L_29)
	.align		4
.L_29:
        /*001c*/ 	.word	index@(_Z20kernelEliminarBloquePiPS_iiii)
        /*0020*/ 	.word	0x0000001c


	//----- nvinfo : EIATTR_FRAME_SIZE
	.align		4
.L_30:
        /*0024*/ 	.byte	0x04, 0x11
        /*0026*/ 	.short	(.L_32 - .L_31)
	.align		4
.L_31:
        /*0028*/ 	.word	index@(_Z20kernelEliminarBloquePiPS_iiii)
        /*002c*/ 	.word	0x00000008


	//----- nvinfo : EIATTR_REGCOUNT
	.align		4
.L_32:
        /*0030*/ 	.byte	0x04, 0x2f
        /*0032*/ 	.short	(.L_34 - .L_33)
	.align		4
.L_33:
        /*0034*/ 	.word	index@(_Z21kernelEncontrarCaminoPiS_iiS_ii)
        /*0038*/ 	.word	0x0000001e


	//----- nvinfo : EIATTR_FRAME_SIZE
	.align		4
.L_34:
        /*003c*/ 	.byte	0x04, 0x11
        /*003e*/ 	.short	(.L_36 - .L_35)
	.align		4
.L_35:
        /*0040*/ 	.word	index@(_Z21kernelEncontrarCaminoPiS_iiS_ii)
        /*0044*/ 	.word	0x00000010


	//----- nvinfo : EIATTR_REGCOUNT
	.align		4
.L_36:
        /*0048*/ 	.byte	0x04, 0x2f
        /*004a*/ 	.short	(.L_38 - .L_37)
	.align		4
.L_37:
        /*004c*/ 	.word	index@(_Z22kernelEncontrarCaminosPiPS_iiS_ii)
        /*0050*/ 	.word	0x00000022


	//----- nvinfo : EIATTR_FRAME_SIZE
	.align		4
.L_38:
        /*0054*/ 	.byte	0x04, 0x11
        /*0056*/ 	.short	(.L_40 - .L_39)
	.align		4
.L_39:
        /*0058*/ 	.word	index@(_Z22kernelEncontrarCaminosPiPS_iiS_ii)
        /*005c*/ 	.word	0x00000010


	//----- nvinfo : EIATTR_MIN_STACK_SIZE
	.align		4
.L_40:
        /*0060*/ 	.byte	0x04, 0x12
        /*0062*/ 	.short	(.L_42 - .L_41)
	.align		4
.L_41:
        /*0064*/ 	.word	index@(_Z22kernelEncontrarCaminosPiPS_iiS_ii)
        /*0068*/ 	.word	0x00000010


	//----- nvinfo : EIATTR_MIN_STACK_SIZE
	.align		4
.L_42:
        /*006c*/ 	.byte	0x04, 0x12
        /*006e*/ 	.short	(.L_44 - .L_43)
	.align		4
.L_43:
        /*0070*/ 	.word	index@(_Z21kernelEncontrarCaminoPiS_iiS_ii)
        /*0074*/ 	.word	0x00000010


	//----- nvinfo : EIATTR_MIN_STACK_SIZE
	.align		4
.L_44:
        /*0078*/ 	.byte	0x04, 0x12
        /*007a*/ 	.short	(.L_46 - .L_45)
	.align		4
.L_45:
        /*007c*/ 	.word	index@(_Z20kernelEliminarBloquePiPS_iiii)
        /*0080*/ 	.word	0x00000008


	//----- nvinfo : EIATTR_MIN_STACK_SIZE
	.align		4
.L_46:
        /*0084*/ 	.byte	0x04, 0x12
        /*0086*/ 	.short	(.L_48 - .L_47)
	.align		4
.L_47:
        /*0088*/ 	.word	index@(_Z20kernelGenerarTableroPiii)
        /*008c*/ 	.word	0x00000030
.L_48:


//--------------------- .nv.compat                --------------------------
	.section	.nv.compat,"",@"SHT_CUDA_COMPAT_INFO"
	.align	4
        /*0000*/ 	.byte	0x02, 0x09, 0x00, 0x00, 0x02, 0x02, 0x01, 0x00, 0x02, 0x05, 0x05, 0x00, 0x03, 0x07, 0x01, 0x01
        /*0010*/ 	.byte	0x02, 0x03, 0x00, 0x00, 0x02, 0x06, 0x01, 0x00, 0x04, 0x0b, 0x08, 0x00, 0x09, 0x00, 0x00, 0x00
        /*0020*/ 	.byte	0x00, 0x00, 0x00, 0x00


//--------------------- .nv.info._Z22kernelEncontrarCaminosPiPS_iiS_ii --------------------------
	.section	.nv.info._Z22kernelEncontrarCaminosPiPS_iiS_ii,"",@"SHT_CUDA_INFO"
	.sectionflags	@""
	.align	4


	//----- nvinfo : EIATTR_CUDA_API_VERSION
	.align		4
        /*0000*/ 	.byte	0x04, 0x37
        /*0002*/ 	.short	(.L_50 - .L_49)
.L_49:
        /*0004*/ 	.word	0x00000082


	//----- nvinfo : EIATTR_KPARAM_INFO
	.align		4
.L_50:
        /*0008*/ 	.byte	0x04, 0x17
        /*000a*/ 	.short	(.L_52 - .L_51)
.L_51:
        /*000c*/ 	.word	0x00000000
        /*0010*/ 	.short	0x0006
        /*0012*/ 	.short	0x0024
        /*0014*/ 	.byte	0x00, 0xf0, 0x11, 0x00


	//----- nvinfo : EIATTR_KPARAM_INFO
	.align		4
.L_52:
        /*0018*/ 	.byte	0x04, 0x17
        /*001a*/ 	.short	(.L_54 - .L_53)
.L_53:
        /*001c*/ 	.word	0x00000000
        /*0020*/ 	.short	0x0005
        /*0022*/ 	.short	0x0020
        /*0024*/ 	.byte	0x00, 0xf0, 0x11, 0x00


	//----- nvinfo : EIATTR_KPARAM_INFO
	.align		4
.L_54:
        /*0028*/ 	.byte	0x04, 0x17
        /*002a*/ 	.short	(.L_56 - .L_55)
.L_55:
        /*002c*/ 	.word	0x00000000
        /*0030*/ 	.short	0x0004
        /*0032*/ 	.short	0x0018
        /*0034*/ 	.byte	0x00, 0xf5, 0x21, 0x00


	//----- nvinfo : EIATTR_KPARAM_INFO
	.align		4
.L_56:
        /*0038*/ 	.byte	0x04, 0x17
        /*003a*/ 	.short	(.L_58 - .L_57)
.L_57:
        /*003c*/ 	.word	0x00000000
        /*0040*/ 	.short	0x0003
        /*0042*/ 	.short	0x0014
        /*0044*/ 	.byte	0x00, 0xf0, 0x11, 0x00


	//----- nvinfo : EIATTR_KPARAM_INFO
	.align		4
.L_58:
        /*0048*/ 	.byte	0x04, 0x17
        /*004a*/ 	.short	(.L_60 - .L_59)
.L_59:
        /*004c*/ 	.word	0x00000000
        /*0050*/ 	.short	0x0002
        /*0052*/ 	.short	0x0010
        /*0054*/ 	.byte	0x00, 0xf0, 0x11, 0x00


	//----- nvinfo : EIATTR_KPARAM_INFO
	.align		4
.L_60:
        /*0058*/ 	.byte	0x04, 0x17
        /*005a*/ 	.short	(.L_62 - .L_61)
.L_61:
        /*005c*/ 	.word	0x00000000
        /*0060*/ 	.short	0x0001
        /*0062*/ 	.short	0x0008
        /*0064*/ 	.byte	0x00, 0xf5, 0x21, 0x00


	//----- nvinfo : EIATTR_KPARAM_INFO
	.align		4
.L_62:
        /*0068*/ 	.byte	0x04, 0x17
        /*006a*/ 	.short	(.L_64 - .L_63)
.L_63:
        /*006c*/ 	.word	0x00000000
        /*0070*/ 	.short	0x0000
        /*0072*/ 	.short	0x0000
        /*0074*/ 	.byte	0x00, 0xf5, 0x21, 0x00


	//----- nvinfo : EIATTR_SPARSE_MMA_MASK
	.align		4
.L_64:
        /*0078*/ 	.byte	0x03, 0x50
        /*007a*/ 	.short	0x0000


	//----- nvinfo : EIATTR_MAXREG_COUNT
	.align		4
        /*007c*/ 	.byte	0x03, 0x1b
        /*007e*/ 	.short	0x00ff


	//----- nvinfo : EIATTR_NUM_BARRIERS
	.align		4
        /*0080*/ 	.byte	0x02, 0x4c
        /*0082*/ 	.byte	0x01
	.zero		1


	//----- nvinfo : EIATTR_EXTERNS
	.align		4
        /*0084*/ 	.byte	0x04, 0x0f
        /*0086*/ 	.short	(.L_66 - .L_65)


	//   ....[0]....
	.align		4
.L_65:
        /*0088*/ 	.word	index@(vprintf)


	//----- nvinfo : EIATTR_MERCURY_ISA_VERSION
	.align		4
.L_66:
        /*008c*/ 	.byte	0x03, 0x5f
        /*008e*/ 	.short	0x0101


	//----- nvinfo : EIATTR_INT_WARP_WIDE_INSTR_OFFSETS
	.align		4
        /*0090*/ 	.byte	0x04, 0x31
        /*0092*/ 	.short	(.L_68 - .L_67)


	//   ....[0]....
.L_67:
        /*0094*/ 	.word	0x00000950


	//   ....[1]....
        /*0098*/ 	.word	0x00000a30


	//----- nvinfo : EIATTR_VRC_CTA_INIT_COUNT
	.align		4
.L_68:
        /*009c*/ 	.byte	0x02, 0x4a
	.zero		1
	.zero		1


	//----- nvinfo : EIATTR_SYSCALL_OFFSETS
	.align		4
        /*00a0*/ 	.byte	0x04, 0x46
        /*00a2*/ 	.short	(.L_70 - .L_69)


	//   ....[0]....
.L_69:
        /*00a4*/ 	.word	0x00000370


	//   ....[1]....
        /*00a8*/ 	.word	0x00000430


	//   ....[2]....
        /*00ac*/ 	.word	0x000007d0


	//   ....[3]....
        /*00b0*/ 	.word	0x00000880


	//   ....[4]....
        /*00b4*/ 	.word	0x00000930


	//   ....[5]....
        /*00b8*/ 	.word	0x00000a80


	//   ....[6]....
        /*00bc*/ 	.word	0x00000b80


	//   ....[7]....
        /*00c0*/ 	.word	0x00000c20


	//   ....[8]....
        /*00c4*/ 	.word	0x00000cb0


	//----- nvinfo : EIATTR_EXIT_INSTR_OFFSETS
	.align		4
.L_70:
        /*00c8*/ 	.byte	0x04, 0x1c
        /*00ca*/ 	.short	(.L_72 - .L_71)


	//   ....[0]....
.L_71:
        /*00cc*/ 	.word	0x00000150


	//   ....[1]....
        /*00d0*/ 	.word	0x00000510


	//   ....[2]....
        /*00d4*/ 	.word	0x00000550


	//----- nvinfo : EIATTR_CRS_STACK_SIZE
	.align		4
.L_72:
        /*00d8*/ 	.byte	0x04, 0x1e
        /*00da*/ 	.short	(.L_74 - .L_73)
.L_73:
        /*00dc*/ 	.word	0x00000000


	//----- nvinfo : EIATTR_CBANK_PARAM_SIZE
	.align		4
.L_74:
        /*00e0*/ 	.byte	0x03, 0x19
        /*00e2*/ 	.short	0x0028


	//----- nvinfo : EIATTR_PARAM_CBANK
	.align		4
        /*00e4*/ 	.byte	0x04, 0x0a
        /*00e6*/ 	.short	(.L_76 - .L_75)
	.align		4
.L_75:
        /*00e8*/ 	.word	index@(.nv.constant0._Z22kernelEncontrarCaminosPiPS_iiS_ii)
        /*00ec*/ 	.short	0x0380
        /*00ee*/ 	.short	0x0028


	//----- nvinfo : EIATTR_SW_WAR
	.align		4
.L_76:
        /*00f0*/ 	.byte	0x04, 0x36
        /*00f2*/ 	.short	(.L_78 - .L_77)
.L_77:
        /*00f4*/ 	.word	0x00000008
.L_78:


//--------------------- .nv.info._Z21kernelEncontrarCaminoPiS_iiS_ii --------------------------
	.section	.nv.info._Z21kernelEncontrarCaminoPiS_iiS_ii,"",@"SHT_CUDA_INFO"
	.sectionflags	@""
	.align	4


	//----- nvinfo : EIATTR_CUDA_API_VERSION
	.align		4
        /*0000*/ 	.byte	0x04, 0x37
        /*0002*/ 	.short	(.L_80 - .L_79)
.L_79:
        /*0004*/ 	.word	0x00000082


	//----- nvinfo : EIATTR_KPARAM_INFO
	.align		4
.L_80:
        /*0008*/ 	.byte	0x04, 0x17
        /*000a*/ 	.short	(.L_82 - .L_81)
.L_81:
        /*000c*/ 	.word	0x00000000
        /*0010*/ 	.short	0x0006
        /*0012*/ 	.short	0x0024
        /*0014*/ 	.byte	0x00, 0xf0, 0x11, 0x00


	//----- nvinfo : EIATTR_KPARAM_INFO
	.align		4
.L_82:
        /*0018*/ 	.byte	0x04, 0x17
        /*001a*/ 	.short	(.L_84 - .L_83)
.L_83:
        /*001c*/ 	.word	0x00000000
        /*0020*/ 	.short	0x0005
        /*0022*/ 	.short	0x0020
        /*0024*/ 	.byte	0x00, 0xf0, 0x11, 0x00


	//----- nvinfo : EIATTR_KPARAM_INFO
	.align		4
.L_84:
        /*0028*/ 	.byte	0x04, 0x17
        /*002a*/ 	.short	(.L_86 - .L_85)
.L_85:
        /*002c*/ 	.word	0x00000000
        /*0030*/ 	.short	0x0004
        /*0032*/ 	.short	0x0018
        /*0034*/ 	.byte	0x00, 0xf5, 0x21, 0x00


	//----- nvinfo : EIATTR_KPARAM_INFO
	.align		4
.L_86:
        /*0038*/ 	.byte	0x04, 0x17
        /*003a*/ 	.short	(.L_88 - .L_87)
.L_87:
        /*003c*/ 	.word	0x00000000
        /*0040*/ 	.short	0x0003
        /*0042*/ 	.short	0x0014
        /*0044*/ 	.byte	0x00, 0xf0, 0x11, 0x00


	//----- nvinfo : EIATTR_KPARAM_INFO
	.align		4
.L_88:
        /*0048*/ 	.byte	0x04, 0x17
        /*004a*/ 	.short	(.L_90 - .L_89)
.L_89:
        /*004c*/ 	.word	0x00000000
        /*0050*/ 	.short	0x0002
        /*0052*/ 	.short	0x0010
        /*0054*/ 	.byte	0x00, 0xf0, 0x11, 0x00


	//----- nvinfo : EIATTR_KPARAM_INFO
	.align		4
.L_90:
        /*0058*/ 	.byte	0x04, 0x17
        /*005a*/ 	.short	(.L_92 - .L_91)
.L_91:
        /*005c*/ 	.word	0x00000000
        /*0060*/ 	.short	0x0001
        /*0062*/ 	.short	0x0008
        /*0064*/ 	.byte	0x00, 0xf5, 0x21, 0x00


	//----- nvinfo : EIATTR_KPARAM_INFO
	.align		4
.L_92:
        /*0068*/ 	.byte	0x04, 0x17
        /*006a*/ 	.short	(.L_94 - .L_93)
.L_93:
        /*006c*/ 	.word	0x00000000
        /*0070*/ 	.short	0x0000
        /*0072*/ 	.short	0x0000
        /*0074*/ 	.byte	0x00, 0xf5, 0x21, 0x00


	//----- nvinfo : EIATTR_SPARSE_MMA_MASK
	.align		4
.L_94:
        /*0078*/ 	.byte	0x03, 0x50
        /*007a*/ 	.short	0x0000


	//----- nvinfo : EIATTR_MAXREG_COUNT
	.align		4
        /*007c*/ 	.byte	0x03, 0x1b
        /*007e*/ 	.short	0x00ff


	//----- nvinfo : EIATTR_NUM_BARRIERS
	.align		4
        /*0080*/ 	.byte	0x02, 0x4c
        /*0082*/ 	.byte	0x01
	.zero		1


	//----- nvinfo : EIATTR_EXTERNS
	.align		4
        /*0084*/ 	.byte	0x04, 0x0f
        /*0086*/ 	.short	(.L_96 - .L_95)


	//   ....[0]....
	.align		4
.L_95:
        /*0088*/ 	.word	index@(vprintf)


	//----- nvinfo : EIATTR_MERCURY_ISA_VERSION
	.align		4
.L_96:
        /*008c*/ 	.byte	0x03, 0x5f
        /*008e*/ 	.short	0x0101


	//----- nvinfo : EIATTR_INT_WARP_WIDE_INSTR_OFFSETS
	.align		4
        /*0090*/ 	.byte	0x04, 0x31
        /*0092*/ 	.short	(.L_98 - .L_97)


	//   ....[0]....
.L_97:
        /*0094*/ 	.word	0x000003d0


	//   ....[1]....
        /*0098*/ 	.word	0x000004d0


	//----- nvinfo : EIATTR_VRC_CTA_INIT_COUNT
	.align		4
.L_98:
        /*009c*/ 	.byte	0x02, 0x4a
	.zero		1
	.zero		1


	//----- nvinfo : EIATTR_SYSCALL_OFFSETS
	.align		4
        /*00a0*/ 	.byte	0x04, 0x46
        /*00a2*/ 	.short	(.L_100 - .L_99)


	//   ....[0]....
.L_99:
        /*00a4*/ 	.word	0x00000170


	//   ....[1]....
        /*00a8*/ 	.word	0x00000210


	//   ....[2]....
        /*00ac*/ 	.word	0x00000330


	//   ....[3]....
        /*00b0*/ 	.word	0x00000520


	//----- nvinfo : EIATTR_EXIT_INSTR_OFFSETS
	.align		4
.L_100:
        /*00b4*/ 	.byte	0x04, 0x1c
        /*00b6*/ 	.short	(.L_102 - .L_101)


	//   ....[0]....
.L_101:
        /*00b8*/ 	.word	0x000005c0


	//----- nvinfo : EIATTR_CRS_STACK_SIZE
	.align		4
.L_102:
        /*00bc*/ 	.byte	0x04, 0x1e
        /*00be*/ 	.short	(.L_104 - .L_103)
.L_103:
        /*00c0*/ 	.word	0x00000000


	//----- nvinfo : EIATTR_CBANK_PARAM_SIZE
	.align		4
.L_104:
        /*00c4*/ 	.byte	0x03, 0x19
        /*00c6*/ 	.short	0x0028


	//----- nvinfo : EIATTR_PARAM_CBANK
	.align		4
        /*00c8*/ 	.byte	0x04, 0x0a
        /*00ca*/ 	.short	(.L_106 - .L_105)
	.align		4
.L_105:
        /*00cc*/ 	.word	index@(.nv.constant0._Z21kernelEncontrarCaminoPiS_iiS_ii)
        /*00d0*/ 	.short	0x0380
        /*00d2*/ 	.short	0x0028


	//----- nvinfo : EIATTR_SW_WAR
	.align		4
.L_106:
        /*00d4*/ 	.byte	0x04, 0x36
        /*00d6*/ 	.short	(.L_108 - .L_107)
.L_107:
        /*00d8*/ 	.word	0x00000008
.L_108:


//--------------------- .nv.info._Z20kernelEliminarBloquePiPS_iiii --------------------------
	.section	.nv.info._Z20kernelEliminarBloquePiPS_iiii,"",@"SHT_CUDA_INFO"
	.sectionflags	@""
	.align	4


	//----- nvinfo : EIATTR_CUDA_API_VERSION
	.align		4
        /*0000*/ 	.byte	0x04, 0x37
        /*0002*/ 	.short	(.L_110 - .L_109)
.L_109:
        /*0004*/ 	.word	0x00000082


	//----- nvinfo : EIATTR_KPARAM_INFO
	.align		4
.L_110:
        /*0008*/ 	.byte	0x04, 0x17
        /*000a*/ 	.short	(.L_112 - .L_111)
.L_111:
        /*000c*/ 	.word	0x00000000
        /*0010*/ 	.short	0x0005
        /*0012*/ 	.short	0x001c
        /*0014*/ 	.byte	0x00, 0xf0, 0x11, 0x00


	//----- nvinfo : EIATTR_KPARAM_INFO
	.align		4
.L_112:
        /*0018*/ 	.byte	0x04, 0x17
        /*001a*/ 	.short	(.L_114 - .L_113)
.L_113:
        /*001c*/ 	.word	0x00000000
        /*0020*/ 	.short	0x0004
        /*0022*/ 	.short	0x0018
        /*0024*/ 	.byte	0x00, 0xf0, 0x11, 0x00


	//----- nvinfo : EIATTR_KPARAM_INFO
	.align		4
.L_114:
        /*0028*/ 	.byte	0x04, 0x17
        /*002a*/ 	.short	(.L_116 - .L_115)
.L_115:
        /*002c*/ 	.word	0x00000000
        /*0030*/ 	.short	0x0003
        /*0032*/ 	.short	0x0014
        /*0034*/ 	.byte	0x00, 0xf0, 0x11, 0x00


	//----- nvinfo : EIATTR_KPARAM_INFO
	.align		4
.L_116:
        /*0038*/ 	.byte	0x04, 0x17
        /*003a*/ 	.short	(.L_118 - .L_117)
.L_117:
        /*003c*/ 	.word	0x00000000
        /*0040*/ 	.short	0x0002
        /*0042*/ 	.short	0x0010
        /*0044*/ 	.byte	0x00, 0xf0, 0x11, 0x00


	//----- nvinfo : EIATTR_KPARAM_INFO
	.align		4
.L_118:
        /*0048*/ 	.byte	0x04, 0x17
        /*004a*/ 	.short	(.L_120 - .L_119)
.L_119:
        /*004c*/ 	.word	0x00000000
        /*0050*/ 	.short	0x0001
        /*0052*/ 	.short	0x0008
        /*0054*/ 	.byte	0x00, 0xf5, 0x21, 0x00


	//----- nvinfo : EIATTR_KPARAM_INFO
	.align		4
.L_120:
        /*0058*/ 	.byte	0x04, 0x17
        /*005a*/ 	.short	(.L_122 - .L_121)
.L_121:
        /*005c*/ 	.word	0x00000000
        /*0060*/ 	.short	0x0000
        /*0062*/ 	.short	0x0000
        /*0064*/ 	.byte	0x00, 0xf5, 0x21, 0x00


	//----- nvinfo : EIATTR_SPARSE_MMA_MASK
	.align		4
.L_122:
        /*0068*/ 	.byte	0x03, 0x50
        /*006a*/ 	.short	0x0000


	//----- nvinfo : EIATTR_MAXREG_COUNT
	.align		4
        /*006c*/ 	.byte	0x03, 0x1b
        /*006e*/ 	.short	0x00ff


	//----- nvinfo : EIATTR_NUM_BARRIERS
	.align		4
        /*0070*/ 	.byte	0x02, 0x4c
        /*0072*/ 	.byte	0x01
	.zero		1


	//----- nvinfo : EIATTR_EXTERNS
	.align		4
        /*0074*/ 	.byte	0x04, 0x0f
        /*0076*/ 	.short	(.L_124 - .L_123)


	//   ....[0]....
	.align		4
.L_123:
        /*0078*/ 	.word	index@(vprintf)


	//----- nvinfo : EIATTR_MERCURY_ISA_VERSION
	.align		4
.L_124:
        /*007c*/ 	.byte	0x03, 0x5f
        /*007e*/ 	.short	0x0101


	//----- nvinfo : EIATTR_VRC_CTA_INIT_COUNT
	.align		4
        /*0080*/ 	.byte	0x02, 0x4a
	.zero		1
	.zero		1


	//----- nvinfo : EIATTR_SYSCALL_OFFSETS
	.align		4
        /*0084*/ 	.byte	0x04, 0x46
        /*0086*/ 	.short	(.L_126 - .L_125)


	//   ....[0]....
.L_125:
        /*0088*/ 	.word	0x00000490


	//   ....[1]....
        /*008c*/ 	.word	0x000007c0


	//----- nvinfo : EIATTR_EXIT_INSTR_OFFSETS
	.align		4
.L_126:
        /*0090*/ 	.byte	0x04, 0x1c
        /*0092*/ 	.short	(.L_128 - .L_127)


	//   ....[0]....
.L_127:
        /*0094*/ 	.word	0x00000380


	//   ....[1]....
        /*0098*/ 	.word	0x000003c0


	//   ....[2]....
        /*009c*/ 	.word	0x000007d0


	//----- nvinfo : EIATTR_CRS_STACK_SIZE
	.align		4
.L_128:
        /*00a0*/ 	.byte	0x04, 0x1e
        /*00a2*/ 	.short	(.L_130 - .L_129)
.L_129:
        /*00a4*/ 	.word	0x00000000


	//----- nvinfo : EIATTR_CBANK_PARAM_SIZE
	.align		4
.L_130:
        /*00a8*/ 	.byte	0x03, 0x19
        /*00aa*/ 	.short	0x0020


	//----- nvinfo : EIATTR_PARAM_CBANK
	.align		4
        /*00ac*/ 	.byte	0x04, 0x0a
        /*00ae*/ 	.short	(.L_132 - .L_131)
	.align		4
.L_131:
        /*00b0*/ 	.word	index@(.nv.constant0._Z20kernelEliminarBloquePiPS_iiii)
        /*00b4*/ 	.short	0x0380
        /*00b6*/ 	.short	0x0020


	//----- nvinfo : EIATTR_SW_WAR
	.align		4
.L_132:
        /*00b8*/ 	.byte	0x04, 0x36
        /*00ba*/ 	.short	(.L_134 - .L_133)
.L_133:
        /*00bc*/ 	.word	0x00000008
.L_134:


//--------------------- .nv.info._Z20kernelGenerarTableroPiii --------------------------
	.section	.nv.info._Z20kernelGenerarTableroPiii,"",@"SHT_CUDA_INFO"
	.sectionflags	@""
	.align	4


	//----- nvinfo : EIATTR_CUDA_API_VERSION
	.align		4
        /*0000*/ 	.byte	0x04, 0x37
        /*0002*/ 	.short	(.L_136 - .L_135)
.L_135:
        /*0004*/ 	.word	0x00000082


	//----- nvinfo : EIATTR_KPARAM_INFO
	.align		4
.L_136:
        /*0008*/ 	.byte	0x04, 0x17
        /*000a*/ 	.short	(.L_138 - .L_137)
.L_137:
        /*000c*/ 	.word	0x00000000
        /*0010*/ 	.short	0x0002
        /*0012*/ 	.short	0x000c
        /*0014*/ 	.byte	0x00, 0xf0, 0x11, 0x00


	//----- nvinfo : EIATTR_KPARAM_INFO
	.align		4
.L_138:
        /*0018*/ 	.byte	0x04, 0x17
        /*001a*/ 	.short	(.L_140 - .L_139)
.L_139:
        /*001c*/ 	.word	0x00000000
        /*0020*/ 	.short	0x0001
        /*0022*/ 	.short	0x0008
        /*0024*/ 	.byte	0x00, 0xf0, 0x11, 0x00


	//----- nvinfo : EIATTR_KPARAM_INFO
	.align		4
.L_140:
        /*0028*/ 	.byte	0x04, 0x17
        /*002a*/ 	.short	(.L_142 - .L_141)
.L_141:
        /*002c*/ 	.word	0x00000000
        /*0030*/ 	.short	0x0000
        /*0032*/ 	.short	0x0000
        /*0034*/ 	.byte	0x00, 0xf5, 0x21, 0x00


	//----- nvinfo : EIATTR_SPARSE_MMA_MASK
	.align		4
.L_142:
        /*0038*/ 	.byte	0x03, 0x50
        /*003a*/ 	.short	0x0000


	//----- nvinfo : EIATTR_MAXREG_COUNT
	.align		4
        /*003c*/ 	.byte	0x03, 0x1b
        /*003e*/ 	.short	0x00ff


	//----- nvinfo : EIATTR_MERCURY_ISA_VERSION
	.align		4
        /*0040*/ 	.byte	0x03, 0x5f
        /*0042*/ 	.short	0x0101


	//----- nvinfo : EIATTR_VRC_CTA_INIT_COUNT
	.align		4
        /*0044*/ 	.byte	0x02, 0x4a
	.zero		1
	.zero		1


	//----- nvinfo : EIATTR_EXIT_INSTR_OFFSETS
	.align		4
        /*0048*/ 	.byte	0x04, 0x1c
        /*004a*/ 	.short	(.L_144 - .L_143)


	//   ....[0]....
.L_143:
        /*004c*/ 	.word	0x000028d0


	//----- nvinfo : EIATTR_CRS_STACK_SIZE
	.align		4
.L_144:
        /*0050*/ 	.byte	0x04, 0x1e
        /*0052*/ 	.short	(.L_146 - .L_145)
.L_145:
        /*0054*/ 	.word	0x00000000


	//----- nvinfo : EIATTR_CBANK_PARAM_SIZE
	.align		4
.L_146:
        /*0058*/ 	.byte	0x03, 0x19
        /*005a*/ 	.short	0x0010


	//----- nvinfo : EIATTR_PARAM_CBANK
	.align		4
        /*005c*/ 	.byte	0x04, 0x0a
        /*005e*/ 	.short	(.L_148 - .L_147)
	.align		4
.L_147:
        /*0060*/ 	.word	index@(.nv.constant0._Z20kernelGenerarTableroPiii)
        /*0064*/ 	.short	0x0380
        /*0066*/ 	.short	0x0010


	//----- nvinfo : EIATTR_SW_WAR
	.align		4
.L_148:
        /*0068*/ 	.byte	0x04, 0x36
        /*006a*/ 	.short	(.L_150 - .L_149)
.L_149:
        /*006c*/ 	.word	0x00000008
.L_150:


//--------------------- .nv.callgraph             --------------------------
	.section	.nv.callgraph,"",@"SHT_CUDA_CALLGRAPH"
	.align	4
	.sectionentsize	8
	.align		4
        /*0000*/ 	.word	0x00000000
	.align		4
        /*0004*/ 	.word	0xffffffff
	.align		4
        /*0008*/ 	.word	index@(_Z22kernelEncontrarCaminosPiPS_iiS_ii)
	.align		4
        /*000c*/ 	.word	index@(vprintf)
	.align		4
        /*0010*/ 	.word	index@(_Z21kernelEncontrarCaminoPiS_iiS_ii)
	.align		4
        /*0014*/ 	.word	index@(vprintf)
	.align		4
        /*0018*/ 	.word	index@(_Z20kernelEliminarBloquePiPS_iiii)
	.align		4
        /*001c*/ 	.word	index@(vprintf)
	.align		4
        /*0020*/ 	.word	0x00000000
	.align		4
        /*0024*/ 	.word	0xfffffffe
	.align		4
        /*0028*/ 	.word	0x00000000
	.align		4
        /*002c*/ 	.word	0xfffffffd
	.align		4
        /*0030*/ 	.word	0x00000000
	.align		4
        /*0034*/ 	.word	0xfffffffc


//--------------------- .nv.constant4             --------------------------
	.section	.nv.constant4,"a",@progbits
	.align	8
	.align		8
.nv.constant4:
        /*0000*/ 	.dword	vprintf
	.align		8
        /*0008*/ 	.dword	precalc_xorwow_matrix
	.align		8
        /*0010*/ 	.dword	precalc_xorwow_offset_matrix
	.align		8
        /*0018*/ 	.dword	mrg32k3aM1
	.align		8
        /*0020*/ 	.dword	mrg32k3aM2
	.align		8
        /*0028*/ 	.dword	mrg32k3aM1SubSeq
	.align		8
        /*0030*/ 	.dword	mrg32k3aM2SubSeq
	.align		8
        /*0038*/ 	.dword	mrg32k3aM1Seq
	.align		8
        /*0040*/ 	.dword	mrg32k3aM2Seq
	.align		8
        /*0048*/ 	.dword	$str
	.align		8
        /*0050*/ 	.dword	$str$1
	.align		8
        /*0058*/ 	.dword	$str$2
	.align		8
        /*0060*/ 	.dword	$str$3
	.align		8
        /*0068*/ 	.dword	$str$4
	.align		8
        /*0070*/ 	.dword	$str$5
	.align		8
        /*0078*/ 	.dword	$str$6
	.align		8
        /*0080*/ 	.dword	$str$7
	.align		8
        /*0088*/ 	.dword	$str$8
	.align		8
        /*0090*/ 	.dword	$str$9
	.align		8
        /*0098*/ 	.dword	$str$10
	.align		8
        /*00a0*/ 	.dword	$str$11
	.align		8
        /*00a8*/ 	.dword	$str$12


//--------------------- .nv.constant3             --------------------------
	.section	.nv.constant3,"a",@progbits
	.align	8
.nv.constant3:
	.type		__cr_lgamma_table,@object
	.size		__cr_lgamma_table,(FILAS - __cr_lgamma_table)
__cr_lgamma_table:
        /*0000*/ 	.byte	0x00, 0x00, 0x00, 0x00, 0x00, 0x00, 0x00, 0x00, 0x00, 0x00, 0x00, 0x00, 0x00, 0x00, 0x00, 0x00
        /*0010*/ 	.byte	0xef, 0x39, 0xfa, 0xfe, 0x42, 0x2e, 0xe6, 0x3f, 0x02, 0x20, 0x2a, 0xfa, 0x0b, 0xab, 0xfc, 0x3f
        /*0020*/ 	.byte	0xf9, 0x2c, 0x92, 0x7c, 0xa7, 0x6c, 0x09, 0x40, 0xc9, 0x79, 0x44, 0x3c, 0x64, 0x26, 0x13, 0x40
        /*0030*/ 	.byte	0xca, 0x01, 0xcf, 0x3a, 0x27, 0x51, 0x1a, 0x40, 0x30, 0xcc, 0x2d, 0xf3, 0xe1, 0x0c, 0x21, 0x40
        /*0040*/ 	.byte	0x0d, 0xb7, 0xfc, 0x82, 0x8e, 0x35, 0x25, 0x40
	.type		FILAS,@object
	.size		FILAS,(COLUMNAS - FILAS)
FILAS:
	.zero		8
	.type		COLUMNAS,@object
	.size		COLUMNAS,(c_mask_camino - COLUMNAS)
COLUMNAS:
	.zero		8
	.type		c_mask_camino,@object
	.size		c_mask_camino,(.L_11 - c_mask_camino)
c_mask_camino:
	.zero		8
.L_11:


//--------------------- .text._Z22kernelEncontrarCaminosPiPS_iiS_ii --------------------------
	.section	.text._Z22kernelEncontrarCaminosPiPS_iiS_ii,"ax",@progbits
	.align	128
        .global         _Z22kernelEncontrarCaminosPiPS_iiS_ii
        .type           _Z22kernelEncontrarCaminosPiPS_iiS_ii,@function
        .size           _Z22kernelEncontrarCaminosPiPS_iiS_ii,(.L_x_41 - _Z22kernelEncontrarCaminosPiPS_iiS_ii)
        .other          _Z22kernelEncontrarCaminosPiPS_iiS_ii,@"STO_CUDA_ENTRY STV_DEFAULT"
_Z22kernelEncontrarCaminosPiPS_iiS_ii:
.text._Z22kernelEncontrarCaminosPiPS_iiS_ii:
[----:B------:R-:W0:Y:S01]  /*0000*/  LDC R1, c[0x0][0x37c] ;  /* 0x0000df00ff017b82 */ /* 0x000e220000000800 */
[----:B------:R-:W1:Y:S01]  /*0010*/  S2R R0, SR_TID.X ;  /* 0x0000000000007919 */ /* 0x000e620000002100 */
[----:B------:R-:W2:Y:S06]  /*0020*/  LDCU UR5, c[0x0][0x2fc] ;  /* 0x00005f80ff0577ac */ /* 0x000eac0008000800 */
[----:B------:R-:W3:Y:S01]  /*0030*/  LDC R2, c[0x0][0x390] ;  /* 0x0000e400ff027b82 */ /* 0x000ee20000000800 */
[----:B0-----:R-:W-:Y:S01]  /*0040*/  VIADD R1, R1, 0xfffffff0 ;  /* 0xfffffff001017836 */ /* 0x001fe20000000000 */
[----:B------:R-:W0:Y:S06]  /*0050*/  LDCU.64 UR36, c[0x0][0x358] ;  /* 0x00006b00ff2477ac */ /* 0x000e2c0008000a00 */
[----:B------:R-:W3:Y:S08]  /*0060*/  LDC.64 R28, c[0x0][0x3a0] ;  /* 0x0000e800ff1c7b82 */ /* 0x000ef00000000a00 */
[----:B------:R-:W1:Y:S08]  /*0070*/  S2UR UR4, SR_CTAID.X ;  /* 0x00000000000479c3 */ /* 0x000e700000002500 */
[----:B------:R-:W1:Y:S08]  /*0080*/  LDC R23, c[0x0][0x360] ;  /* 0x0000d800ff177b82 */ /* 0x000e700000000800 */
[----:B------:R-:W4:Y:S01]  /*0090*/  LDC.64 R30, c[0x0][0x380] ;  /* 0x0000e000ff1e7b82 */ /* 0x000f220000000a00 */
[----:B---3--:R-:W-:-:S02]  /*00a0*/  IMAD R29, R28, R2, R29 ;  /* 0x000000021c1d7224 */ /* 0x008fc400078e021d */
[----:B-1----:R-:W-:Y:S02]  /*00b0*/  IMAD R23, R23, UR4, R0 ;  /* 0x0000000417177c24 */ /* 0x002fe4000f8e0200 */
[----:B----4-:R-:W-:-:S04]  /*00c0*/  IMAD.WIDE R18, R29, 0x4, R30 ;  /* 0x000000041d127825 */ /* 0x010fc800078e021e */
[----:B------:R-:W-:Y:S01]  /*00d0*/  IMAD.WIDE R30, R23, 0x4, R30 ;  /* 0x00000004171e7825 */ /* 0x000fe200078e021e */
[----:B0-----:R-:W3:Y:S04]  /*00e0*/  LDG.E R3, desc[UR36][R18.64] ;  /* 0x0000002412037981 */ /* 0x001ee8000c1e1900 */
[----:B------:R-:W3:Y:S01]  /*00f0*/  LDG.E R0, desc[UR36][R30.64] ;  /* 0x000000241e007981 */ /* 0x000ee2000c1e1900 */
[----:B------:R-:W0:Y:S02]  /*0100*/  LDCU UR4, c[0x0][0x2f8] ;  /* 0x00005f00ff0477ac */ /* 0x000e240008000800 */
[----:B0-----:R-:W-:-:S05]  /*0110*/  IADD3 R24, P1, PT, R1, UR4, RZ ;  /* 0x0000000401187c10 */ /* 0x001fca000ff3e0ff */
[----:B--2---:R-:W-:Y:S01]  /*0120*/  IMAD.X R25, RZ, RZ, UR5, P1 ;  /* 0x00000005ff197e24 */ /* 0x004fe200088e06ff */
[----:B---3--:R-:W-:-:S04]  /*0130*/  ISETP.NE.AND P0, PT, R0, R3, PT ;  /* 0x000000030000720c */ /* 0x008fc80003f05270 */
[----:B------:R-:W-:-:S13]  /*0140*/  ISETP.EQ.OR P0, PT, R23, R29, P0 ;  /* 0x0000001d1700720c */ /* 0x000fda0000702670 */
[----:B------:R-:W-:Y:S05]  /*0150*/  @P0 EXIT ;  /* 0x000000000000094d */ /* 0x000fea0003800000 */
[----:B------:R-:W0:Y:S01]  /*0160*/  LDC R6, c[0x0][0x394] ;  /* 0x0000e500ff067b82 */ /* 0x000e220000000800 */
[----:B------:R-:W-:Y:S01]  /*0170*/  VIADD R17, R23, 0x1 ;  /* 0x0000000117117836 */ /* 0x000fe20000000000 */
[----:B------:R1:W-:Y:S01]  /*0180*/  STL [R1], R23 ;  /* 0x0000001701007387 */ /* 0x0003e20000100800 */
[----:B------:R-:W2:Y:S03]  /*0190*/  LDCU.64 UR4, c[0x4][0x78] ;  /* 0x01000f00ff0477ac */ /* 0x000ea60008000a00 */
[----:B------:R-:W-:Y:S01]  /*01a0*/  IABS R26, R17 ;  /* 0x00000011001a7213 */ /* 0x000fe20000000000 */
[----:B------:R-:W3:Y:S01]  /*01b0*/  LDCU UR38, c[0x0][0x394] ;  /* 0x00007280ff2677ac */ /* 0x000ee20008000800 */
[----:B------:R-:W-:Y:S02]  /*01c0*/  ISETP.GE.AND P1, PT, R17, RZ, PT ;  /* 0x000000ff1100720c */ /* 0x000fe40003f26270 */
[----:B0-----:R-:W-:-:S04]  /*01d0*/  IABS R5, R6 ;  /* 0x0000000600057213 */ /* 0x001fc80000000000 */
[----:B------:R-:W0:Y:S08]  /*01e0*/  I2F.RP R0, R5 ;  /* 0x0000000500007306 */ /* 0x000e300000209400 */
[----:B0-----:R-:W0:Y:S02]  /*01f0*/  MUFU.RCP R0, R0 ;  /* 0x0000000000007308 */ /* 0x001e240000001000 */
[----:B0-----:R-:W-:-:S06]  /*0200*/  VIADD R2, R0, 0xffffffe ;  /* 0x0ffffffe00027836 */ /* 0x001fcc0000000000 */
[----:B------:R0:W4:Y:S02]  /*0210*/  F2I.FTZ.U32.TRUNC.NTZ R3, R2 ;  /* 0x0000000200037305 */ /* 0x000124000021f000 */
[----:B0-----:R-:W-:Y:S01]  /*0220*/  IMAD.MOV.U32 R2, RZ, RZ, RZ ;  /* 0x000000ffff027224 */ /* 0x001fe200078e00ff */
[----:B----4-:R-:W-:-:S05]  /*0230*/  IADD3 R4, PT, PT, RZ, -R3, RZ ;  /* 0x80000003ff047210 */ /* 0x010fca0007ffe0ff */
[----:B------:R-:W-:Y:S02]  /*0240*/  IMAD R7, R4, R5, RZ ;  /* 0x0000000504077224 */ /* 0x000fe400078e02ff */
[----:B--2---:R-:W-:Y:S02]  /*0250*/  IMAD.U32 R4, RZ, RZ, UR4 ;  /* 0x00000004ff047e24 */ /* 0x004fe4000f8e00ff */
[----:B------:R-:W-:Y:S01]  /*0260*/  IMAD.HI.U32 R3, R3, R7, R2 ;  /* 0x0000000703037227 */ /* 0x000fe200078e0002 */
[----:B------:R-:W-:-:S03]  /*0270*/  MOV R2, 0x0 ;  /* 0x0000000000027802 */ /* 0x000fc60000000f00 */
[----:B------:R-:W-:Y:S01]  /*0280*/  IMAD.MOV.U32 R7, RZ, RZ, R25 ;  /* 0x000000ffff077224 */ /* 0x000fe200078e0019 */
[----:B------:R1:W0:Y:S01]  /*0290*/  LDC.64 R8, c[0x4][R2] ;  /* 0x0100000002087b82 */ /* 0x0002220000000a00 */
[----:B------:R-:W-:-:S04]  /*02a0*/  IMAD.HI.U32 R3, R3, R26, RZ ;  /* 0x0000001a03037227 */ /* 0x000fc800078e00ff */
[----:B------:R-:W-:-:S04]  /*02b0*/  IMAD.MOV R3, RZ, RZ, -R3 ;  /* 0x000000ffff037224 */ /* 0x000fc800078e0a03 */
[----:B------:R-:W-:-:S05]  /*02c0*/  IMAD R26, R5, R3, R26 ;  /* 0x00000003051a7224 */ /* 0x000fca00078e021a */
[----:B------:R-:W-:-:S13]  /*02d0*/  ISETP.GT.U32.AND P0, PT, R5, R26, PT ;  /* 0x0000001a0500720c */ /* 0x000fda0003f04070 */
[----:B------:R-:W-:-:S04]  /*02e0*/  @!P0 IADD3 R26, PT, PT, R26, -R5, RZ ;  /* 0x800000051a1a8210 */ /* 0x000fc80007ffe0ff */
[----:B------:R-:W-:-:S13]  /*02f0*/  ISETP.GT.U32.AND P0, PT, R5, R26, PT ;  /* 0x0000001a0500720c */ /* 0x000fda0003f04070 */
[----:B------:R-:W-:Y:S01]  /*0300*/  @!P0 IMAD.IADD R26, R26, 0x1, -R5 ;  /* 0x000000011a1a8824 */ /* 0x000fe200078e0a05 */
[----:B------:R-:W-:Y:S02]  /*0310*/  ISETP.NE.AND P0, PT, R6, RZ, PT ;  /* 0x000000ff0600720c */ /* 0x000fe40003f05270 */
[----:B------:R-:W-:Y:S01]  /*0320*/  MOV R5, UR5 ;  /* 0x0000000500057c02 */ /* 0x000fe20008000f00 */
[----:B------:R-:W-:-:S10]  /*0330*/  @!P1 IMAD.MOV R26, RZ, RZ, -R26 ;  /* 0x000000ffff1a9224 */ /* 0x000fd400078e0a1a */
[----:B------:R-:W-:Y:S01]  /*0340*/  @!P0 LOP3.LUT R26, RZ, R6, RZ, 0x33, !PT ;  /* 0x00000006ff1a8212 */ /* 0x000fe200078e33ff */
[----:B01-3--:R-:W-:-:S07]  /*0350*/  IMAD.MOV.U32 R6, RZ, RZ, R24 ;  /* 0x000000ffff067224 */ /* 0x00bfce00078e0018 */
[----:B------:R-:W-:-:S07]  /*0360*/  LEPC R20, `(.L_x_0) ;  /* 0x000000001014794e */ /* 0x000fce0000000000 */
[----:B------:R-:W-:Y:S05]  /*0370*/  CALL.ABS.NOINC R8 ;  /* 0x0000000008007343 */ /* 0x000fea0003c00000 */
.L_x_0:
[----:B------:R-:W2:Y:S04]  /*0380*/  LDG.E R8, desc[UR36][R30.64] ;  /* 0x000000241e087981 */ /* 0x000ea8000c1e1900 */
[----:B------:R-:W2:Y:S01]  /*0390*/  LDG.E R9, desc[UR36][R18.64] ;  /* 0x0000002412097981 */ /* 0x000ea2000c1e1900 */
[----:B------:R-:W0:Y:S01]  /*03a0*/  LDC.64 R2, c[0x4][R2] ;  /* 0x0100000002027b82 */ /* 0x000e220000000a00 */
[----:B------:R-:W1:Y:S01]  /*03b0*/  LDCU.64 UR4, c[0x4][0x80] ;  /* 0x01001000ff0477ac */ /* 0x000e620008000a00 */
[----:B------:R-:W-:Y:S01]  /*03c0*/  IMAD.MOV.U32 R6, RZ, RZ, R24 ;  /* 0x000000ffff067224 */ /* 0x000fe200078e0018 */
[----:B------:R3:W-:Y:S01]  /*03d0*/  STL [R1+0x8], R23 ;  /* 0x0000081701007387 */ /* 0x0007e20000100800 */
[----:B------:R-:W-:Y:S02]  /*03e0*/  IMAD.MOV.U32 R7, RZ, RZ, R25 ;  /* 0x000000ffff077224 */ /* 0x000fe400078e0019 */
[----:B-1----:R-:W-:Y:S01]  /*03f0*/  IMAD.U32 R4, RZ, RZ, UR4 ;  /* 0x00000004ff047e24 */ /* 0x002fe2000f8e00ff */
[----:B------:R-:W-:Y:S01]  /*0400*/  MOV R5, UR5 ;  /* 0x0000000500057c02 */ /* 0x000fe20008000f00 */
[----:B0-2---:R3:W-:Y:S06]  /*0410*/  STL.64 [R1], R8 ;  /* 0x0000000801007387 */ /* 0x0057ec0000100a00 */
[----:B------:R-:W-:-:S07]  /*0420*/  LEPC R20, `(.L_x_1) ;  /* 0x000000001014794e */ /* 0x000fce0000000000 */
[----:B---3--:R-:W-:Y:S05]  /*0430*/  CALL.ABS.NOINC R2 ;  /* 0x0000000002007343 */ /* 0x008fea0003c00000 */
.L_x_1:
[----:B------:R-:W0:Y:S01]  /*0440*/  LDC R28, c[0x3][0x48] ;  /* 0x00c01200ff1c7b82 */ /* 0x000e220000000800 */
[----:B------:R-:W0:Y:S01]  /*0450*/  LDCU UR4, c[0x3][0x50] ;  /* 0x00c00a00ff0477ac */ /* 0x000e220008000800 */
[----:B------:R-:W-:Y:S01]  /*0460*/  PLOP3.LUT P0, PT, PT, PT, PT, 0x80, 0x8 ;  /* 0x000000000008781c */ /* 0x000fe20003f0f070 */
[----:B------:R-:W-:Y:S01]  /*0470*/  IMAD.MOV.U32 R2, RZ, RZ, R26 ;  /* 0x000000ffff027224 */ /* 0x000fe200078e001a */
[----:B------:R-:W-:Y:S01]  /*0480*/  PRMT R27, RZ, 0x7610, R27 ;  /* 0x00007610ff1b7816 */ /* 0x000fe2000000001b */
[----:B------:R-:W1:Y:S02]  /*0490*/  LDCU UR5, c[0x0][0x394] ;  /* 0x00007280ff0577ac */ /* 0x000e640008000800 */
[----:B-1----:R-:W-:Y:S01]  /*04a0*/  IADD3 R19, PT, PT, R23, UR5, RZ ;  /* 0x0000000517137c10 */ /* 0x002fe2000fffe0ff */
[----:B0-----:R-:W-:-:S07]  /*04b0*/  IMAD R28, R28, UR4, RZ ;  /* 0x000000041c1c7c24 */ /* 0x001fce000f8e02ff */
.L_x_12:
[----:B------:R-:W-:Y:S01]  /*04c0*/  ISETP.GT.AND P1, PT, R26, RZ, PT ;  /* 0x000000ff1a00720c */ /* 0x000fe20003f24270 */
[----:B------:R-:W-:Y:S05]  /*04d0*/  YIELD ;  /* 0x0000000000007946 */ /* 0x000fea0003800000 */
[----:B------:R-:W-:Y:S07]  /*04e0*/  BSSY.RECONVERGENT B0, `(.L_x_2) ;  /* 0x0000008000007945 */ /* 0x000fee0003800200 */
[----:B------:R-:W-:Y:S05]  /*04f0*/  @P1 BRA `(.L_x_3) ;  /* 0x0000000000181947 */ /* 0x000fea0003800000 */
[----:B------:R-:W-:-:S13]  /*0500*/  ISETP.GE.AND P1, PT, R2, UR38, PT ;  /* 0x0000002602007c0c */ /* 0x000fda000bf26270 */
[----:B------:R-:W-:Y:S05]  /*0510*/  @P1 EXIT ;  /* 0x000000000000194d */ /* 0x000fea0003800000 */
[----:B------:R-:W-:-:S04]  /*0520*/  LOP3.LUT P1, RZ, R27, 0xff, RZ, 0xc0, !PT ;  /* 0x000000ff1bff7812 */ /* 0x000fc8000782c0ff */
[----:B------:R-:W-:-:S04]  /*0530*/  ISETP.LT.AND P1, PT, R23, R28, !P1 ;  /* 0x0000001c1700720c */ /* 0x000fc80004f21270 */
[----:B------:R-:W-:-:S13]  /*0540*/  PLOP3.LUT P0, PT, P0, P1, PT, 0x80, 0x8 ;  /* 0x000000000008781c */ /* 0x000fda0000703070 */
[----:B------:R-:W-:Y:S05]  /*0550*/  @!P0 EXIT ;  /* 0x000000000000894d */ /* 0x000fea0003800000 */
.L_x_3:
[----:B------:R-:W-:Y:S05]  /*0560*/  BSYNC.RECONVERGENT B0 ;  /* 0x0000000000007941 */ /* 0x000fea0003800200 */
.L_x_2:
[----:B------:R-:W0:Y:S01]  /*0570*/  LDC R0, c[0x0][0x394] ;  /* 0x0000e500ff007b82 */ /* 0x000e220000000800 */
[----:B------:R-:W-:Y:S01]  /*0580*/  IABS R6, R17 ;  /* 0x0000001100067213 */ /* 0x000fe20000000000 */
[----:B------:R-:W1:Y:S01]  /*0590*/  LDCU.64 UR4, c[0x4][0x88] ;  /* 0x01001100ff0477ac */ /* 0x000e620008000a00 */
[----:B------:R-:W-:-:S06]  /*05a0*/  MOV R8, 0x0 ;  /* 0x0000000000087802 */ /* 0x000fcc0000000f00 */
[----:B------:R-:W2:Y:S01]  /*05b0*/  LDC.64 R8, c[0x4][R8] ;  /* 0x0100000008087b82 */ /* 0x000ea20000000a00 */
[----:B0-----:R-:W-:-:S04]  /*05c0*/  IABS R4, R0 ;  /* 0x0000000000047213 */ /* 0x001fc80000000000 */
[----:B------:R-:W0:Y:S08]  /*05d0*/  I2F.RP R5, R4 ;  /* 0x0000000400057306 */ /* 0x000e300000209400 */
[----:B0-----:R-:W0:Y:S02]  /*05e0*/  MUFU.RCP R5, R5 ;  /* 0x0000000500057308 */ /* 0x001e240000001000 */
[----:B0-----:R-:W-:-:S06]  /*05f0*/  VIADD R2, R5, 0xffffffe ;  /* 0x0ffffffe05027836 */ /* 0x001fcc0000000000 */
[----:B------:R0:W3:Y:S02]  /*0600*/  F2I.FTZ.U32.TRUNC.NTZ R3, R2 ;  /* 0x0000000200037305 */ /* 0x0000e4000021f000 */
[----:B0-----:R-:W-:Y:S02]  /*0610*/  IMAD.MOV.U32 R2, RZ, RZ, RZ ;  /* 0x000000ffff027224 */ /* 0x001fe400078e00ff */
[----:B---3--:R-:W-:-:S04]  /*0620*/  IMAD.MOV R7, RZ, RZ, -R3 ;  /* 0x000000ffff077224 */ /* 0x008fc800078e0a03 */
[----:B------:R-:W-:-:S04]  /*0630*/  IMAD R7, R7, R4, RZ ;  /* 0x0000000407077224 */ /* 0x000fc800078e02ff */
[----:B------:R-:W-:Y:S01]  /*0640*/  IMAD.HI.U32 R7, R3, R7, R2 ;  /* 0x0000000703077227 */ /* 0x000fe200078e0002 */
[----:B------:R-:W-:Y:S02]  /*0650*/  MOV R3, R6 ;  /* 0x0000000600037202 */ /* 0x000fe40000000f00 */
[----:B------:R-:W-:Y:S01]  /*0660*/  LOP3.LUT R2, R17, R0, RZ, 0x3c, !PT ;  /* 0x0000000011027212 */ /* 0x000fe200078e3cff */
[----:B------:R-:W-:Y:S02]  /*0670*/  IMAD.MOV.U32 R6, RZ, RZ, R24 ;  /* 0x000000ffff067224 */ /* 0x000fe400078e0018 */
[----:B------:R-:W-:Y:S01]  /*0680*/  IMAD.HI.U32 R22, R7, R3, RZ ;  /* 0x0000000307167227 */ /* 0x000fe200078e00ff */
[----:B------:R-:W-:-:S03]  /*0690*/  ISETP.GE.AND P0, PT, R2, RZ, PT ;  /* 0x000000ff0200720c */ /* 0x000fc60003f06270 */
[----:B------:R-:W-:Y:S02]  /*06a0*/  IMAD.MOV R5, RZ, RZ, -R22 ;  /* 0x000000ffff057224 */ /* 0x000fe400078e0a16 */
[----:B------:R-:W-:Y:S02]  /*06b0*/  IMAD.MOV.U32 R7, RZ, RZ, R25 ;  /* 0x000000ffff077224 */ /* 0x000fe400078e0019 */
[----:B------:R-:W-:Y:S01]  /*06c0*/  IMAD R3, R4, R5, R3 ;  /* 0x0000000504037224 */ /* 0x000fe200078e0203 */
[----:B-1----:R-:W-:-:S04]  /*06d0*/  MOV R5, UR5 ;  /* 0x0000000500057c02 */ /* 0x002fc80008000f00 */
[----:B------:R-:W-:-:S13]  /*06e0*/  ISETP.GT.U32.AND P2, PT, R4, R3, PT ;  /* 0x000000030400720c */ /* 0x000fda0003f44070 */
[----:B------:R-:W-:Y:S02]  /*06f0*/  @!P2 IMAD.IADD R3, R3, 0x1, -R4 ;  /* 0x000000010303a824 */ /* 0x000fe400078e0a04 */
[----:B------:R-:W-:Y:S01]  /*0700*/  @!P2 VIADD R22, R22, 0x1 ;  /* 0x000000011616a836 */ /* 0x000fe20000000000 */
[----:B------:R-:W-:Y:S02]  /*0710*/  ISETP.NE.AND P2, PT, R0, RZ, PT ;  /* 0x000000ff0000720c */ /* 0x000fe40003f45270 */
[----:B------:R-:W-:Y:S01]  /*0720*/  ISETP.GE.U32.AND P1, PT, R3, R4, PT ;  /* 0x000000040300720c */ /* 0x000fe20003f26070 */
[----:B------:R-:W-:-:S12]  /*0730*/  IMAD.U32 R4, RZ, RZ, UR4 ;  /* 0x00000004ff047e24 */ /* 0x000fd8000f8e00ff */
[----:B------:R-:W-:-:S05]  /*0740*/  @P1 IADD3 R22, PT, PT, R22, 0x1, RZ ;  /* 0x0000000116161810 */ /* 0x000fca0007ffe0ff */
[----:B------:R-:W-:Y:S01]  /*0750*/  @!P0 IMAD.MOV R22, RZ, RZ, -R22 ;  /* 0x000000ffff168224 */ /* 0x000fe200078e0a16 */
[----:B------:R-:W-:Y:S02]  /*0760*/  @!P2 LOP3.LUT R22, RZ, R0, RZ, 0x33, !PT ;  /* 0x00000000ff16a212 */ /* 0x000fe400078e33ff */
[----:B------:R-:W-:-:S03]  /*0770*/  ISETP.NE.AND P0, PT, R17, R29, PT ;  /* 0x0000001d1100720c */ /* 0x000fc60003f05270 */
[----:B------:R0:W-:Y:S01]  /*0780*/  STL.64 [R1], R22 ;  /* 0x0000001601007387 */ /* 0x0001e20000100a00 */
[----:B------:R-:W-:Y:S01]  /*0790*/  IMAD.MOV R2, RZ, RZ, -R22 ;  /* 0x000000ffff027224 */ /* 0x000fe200078e0a16 */
[----:B------:R-:W-:-:S03]  /*07a0*/  P2R R3, PR, RZ, 0x1 ;  /* 0x00000001ff037803 */ /* 0x000fc60000000000 */
[----:B--2---:R-:W-:-:S07]  /*07b0*/  IMAD R2, R0, R2, R17 ;  /* 0x0000000200027224 */ /* 0x004fce00078e0211 */
[----:B------:R-:W-:-:S07]  /*07c0*/  LEPC R20, `(.L_x_4) ;  /* 0x000000001014794e */ /* 0x000fce0000000000 */
[----:B0-----:R-:W-:Y:S05]  /*07d0*/  CALL.ABS.NOINC R8 ;  /* 0x0000000008007343 */ /* 0x001fea0003c00000 */
.L_x_4:
[----:B------:R-:W-:Y:S01]  /*07e0*/  MOV R3, R23 ;  /* 0x0000001700037202 */ /* 0x000fe20000000f00 */
[----:B------:R-:W0:Y:S01]  /*07f0*/  LDCU.64 UR4, c[0x4][0x90] ;  /* 0x01001200ff0477ac */ /* 0x000e220008000a00 */
[----:B------:R-:W-:Y:S01]  /*0800*/  MOV R16, 0x0 ;  /* 0x0000000000107802 */ /* 0x000fe20000000f00 */
[----:B------:R-:W-:Y:S01]  /*0810*/  IMAD.MOV.U32 R7, RZ, RZ, R25 ;  /* 0x000000ffff077224 */ /* 0x000fe200078e0019 */
[----:B------:R-:W-:Y:S01]  /*0820*/  MOV R6, R24 ;  /* 0x0000001800067202 */ /* 0x000fe20000000f00 */
[----:B------:R1:W-:Y:S01]  /*0830*/  STL.64 [R1], R2 ;  /* 0x0000000201007387 */ /* 0x0003e20000100a00 */
[----:B------:R1:W2:Y:S01]  /*0840*/  LDC.64 R8, c[0x4][R16] ;  /* 0x0100000010087b82 */ /* 0x0002a20000000a00 */
[----:B0-----:R-:W-:Y:S02]  /*0850*/  IMAD.U32 R4, RZ, RZ, UR4 ;  /* 0x00000004ff047e24 */ /* 0x001fe4000f8e00ff */
[----:B-1----:R-:W-:-:S07]  /*0860*/  IMAD.U32 R5, RZ, RZ, UR5 ;  /* 0x00000005ff057e24 */ /* 0x002fce000f8e00ff */
[----:B------:R-:W-:-:S07]  /*0870*/  LEPC R20, `(.L_x_5) ;  /* 0x000000001014794e */ /* 0x000fce0000000000 */
[----:B--2---:R-:W-:Y:S05]  /*0880*/  CALL.ABS.NOINC R8 ;  /* 0x0000000008007343 */ /* 0x004fea0003c00000 */
.L_x_5:
[----:B------:R-:W-:-:S13]  /*0890*/  ISETP.NE.AND P6, PT, R17, R29, PT ;  /* 0x0000001d1100720c */ /* 0x000fda0003fc5270 */
[----:B------:R-:W-:Y:S05]  /*08a0*/  @P6 BRA `(.L_x_6) ;  /* 0x0000000000846947 */ /* 0x000fea0003800000 */
[----:B------:R0:W-:Y:S01]  /*08b0*/  STL [R1], R23 ;  /* 0x0000001701007387 */ /* 0x0001e20000100800 */
[----:B------:R0:W1:Y:S01]  /*08c0*/  LDC.64 R8, c[0x4][R16] ;  /* 0x0100000010087b82 */ /* 0x0000620000000a00 */
[----:B------:R-:W2:Y:S01]  /*08d0*/  LDCU.64 UR4, c[0x4][0x98] ;  /* 0x01001300ff0477ac */ /* 0x000ea20008000a00 */
[----:B------:R-:W-:Y:S02]  /*08e0*/  IMAD.MOV.U32 R6, RZ, RZ, R24 ;  /* 0x000000ffff067224 */ /* 0x000fe400078e0018 */
[----:B------:R-:W-:Y:S02]  /*08f0*/  IMAD.MOV.U32 R7, RZ, RZ, R25 ;  /* 0x000000ffff077224 */ /* 0x000fe400078e0019 */
[----:B--2---:R-:W-:Y:S01]  /*0900*/  IMAD.U32 R4, RZ, RZ, UR4 ;  /* 0x00000004ff047e24 */ /* 0x004fe2000f8e00ff */
[----:B0-----:R-:W-:-:S07]  /*0910*/  MOV R5, UR5 ;  /* 0x0000000500057c02 */ /* 0x001fce0008000f00 */
[----:B------:R-:W-:-:S07]  /*0920*/  LEPC R20, `(.L_x_7) ;  /* 0x000000001014794e */ /* 0x000fce0000000000 */
[----:B-1----:R-:W-:Y:S05]  /*0930*/  CALL.ABS.NOINC R8 ;  /* 0x0000000008007343 */ /* 0x002fea0003c00000 */
.L_x_7:
[----:B------:R-:W0:Y:S01]  /*0940*/  S2R R5, SR_LANEID ;  /* 0x0000000000057919 */ /* 0x000e220000000000 */
[----:B------:R-:W-:Y:S01]  /*0950*/  VOTEU.ANY UR4, UPT, PT ;  /* 0x0000000000047886 */ /* 0x000fe200038e0100 */
[----:B------:R-:W1:Y:S01]  /*0960*/  LDC.64 R6, c[0x0][0x398] ;  /* 0x0000e600ff067b82 */ /* 0x000e620000000a00 */
[----:B------:R-:W0:Y:S08]  /*0970*/  FLO.U32 R0, UR4 ;  /* 0x0000000400007d00 */ /* 0x000e3000080e0000 */
[----:B------:R-:W1:Y:S01]  /*0980*/  POPC R3, UR4 ;  /* 0x0000000400037d09 */ /* 0x000e620008000000 */
[----:B0-----:R-:W-:-:S13]  /*0990*/  ISETP.EQ.U32.AND P0, PT, R0, R5, PT ;  /* 0x000000050000720c */ /* 0x001fda0003f02070 */
[----:B-1----:R0:W2:Y:S01]  /*09a0*/  @P0 ATOMG.E.ADD.STRONG.GPU PT, R3, desc[UR36][R6.64], R3 ;  /* 0x80000003060309a8 */ /* 0x0020a200081ef124 */
[----:B------:R1:W3:Y:S01]  /*09b0*/  LDC.64 R8, c[0x4][R16] ;  /* 0x0100000010087b82 */ /* 0x0002e20000000a00 */
[----:B------:R-:W4:Y:S01]  /*09c0*/  S2R R10, SR_LTMASK ;  /* 0x00000000000a7919 */ /* 0x000f220000003900 */
[----:B0-----:R-:W-:Y:S01]  /*09d0*/  MOV R6, R24 ;  /* 0x0000001800067202 */ /* 0x001fe20000000f00 */
[----:B------:R-:W-:Y:S01]  /*09e0*/  IMAD.MOV.U32 R7, RZ, RZ, R25 ;  /* 0x000000ffff077224 */ /* 0x000fe200078e0019 */
[----:B----4-:R-:W-:Y:S01]  /*09f0*/  LOP3.LUT R10, R10, UR4, RZ, 0xc0, !PT ;  /* 0x000000040a0a7c12 */ /* 0x010fe2000f8ec0ff */
[----:B------:R-:W0:Y:S03]  /*0a00*/  LDCU.64 UR4, c[0x4][0x70] ;  /* 0x01000e00ff0477ac */ /* 0x000e260008000a00 */
[----:B------:R-:W4:Y:S01]  /*0a10*/  POPC R5, R10 ;  /* 0x0000000a00057309 */ /* 0x000f220000000000 */
[----:B0-----:R-:W-:Y:S01]  /*0a20*/  IMAD.U32 R4, RZ, RZ, UR4 ;  /* 0x00000004ff047e24 */ /* 0x001fe2000f8e00ff */
[----:B--2---:R-:W4:Y:S02]  /*0a30*/  SHFL.IDX PT, R22, R3, R0, 0x1f ;  /* 0x00001f0003167589 */ /* 0x004f2400000e0000 */
[----:B----4-:R-:W-:Y:S01]  /*0a40*/  IADD3 R22, PT, PT, R22, R5, RZ ;  /* 0x0000000516167210 */ /* 0x010fe20007ffe0ff */
[----:B------:R-:W-:-:S04]  /*0a50*/  IMAD.U32 R5, RZ, RZ, UR5 ;  /* 0x00000005ff057e24 */ /* 0x000fc8000f8e00ff */
[----:B---3--:R1:W-:Y:S03]  /*0a60*/  STL.64 [R1], R22 ;  /* 0x0000001601007387 */ /* 0x0083e60000100a00 */
[----:B------:R-:W-:-:S07]  /*0a70*/  LEPC R20, `(.L_x_8) ;  /* 0x000000001014794e */ /* 0x000fce0000000000 */
[----:B-1----:R-:W-:Y:S05]  /*0a80*/  CALL.ABS.NOINC R8 ;  /* 0x0000000008007343 */ /* 0x002fea0003c00000 */
.L_x_8:
[----:B------:R-:W-:Y:S05]  /*0a90*/  WARPSYNC.ALL ;  /* 0x0000000000007948 */ /* 0x000fea0003800000 */
[----:B------:R-:W-:Y:S01]  /*0aa0*/  BAR.SYNC.DEFER_BLOCKING 0x0 ;  /* 0x0000000000007b1d */ /* 0x000fe20000010000 */
[----:B------:R-:W-:-:S07]  /*0ab0*/  IMAD.MOV.U32 R27, RZ, RZ, 0x1 ;  /* 0x00000001ff1b7424 */ /* 0x000fce00078e00ff */
.L_x_6:
[----:B------:R-:W-:Y:S05]  /*0ac0*/  WARPSYNC.ALL ;  /* 0x0000000000007948 */ /* 0x000fea0003800000 */
[----:B------:R-:W-:Y:S01]  /*0ad0*/  MOV R16, R23 ;  /* 0x0000001700107202 */ /* 0x000fe20000000f00 */
[----:B------:R-:W-:Y:S01]  /*0ae0*/  BAR.SYNC.DEFER_BLOCKING 0x0 ;  /* 0x0000000000007b1d */ /* 0x000fe20000010000 */
[----:B------:R-:W-:Y:S01]  /*0af0*/  MOV R22, 0x0 ;  /* 0x0000000000167802 */ /* 0x000fe20000000f00 */
[----:B------:R-:W-:Y:S01]  /*0b00*/  IMAD.MOV.U32 R7, RZ, RZ, R25 ;  /* 0x000000ffff077224 */ /* 0x000fe200078e0019 */
[----:B------:R-:W-:-:S05]  /*0b10*/  MOV R6, R24 ;  /* 0x0000001800067202 */ /* 0x000fca0000000f00 */
[----:B------:R0:W1:Y:S01]  /*0b20*/  LDC.64 R8, c[0x4][R22] ;  /* 0x0100000016087b82 */ /* 0x0000620000000a00 */
[----:B------:R-:W2:Y:S01]  /*0b30*/  LDCU.64 UR4, c[0x4][0xa0] ;  /* 0x01001400ff0477ac */ /* 0x000ea20008000a00 */
[----:B------:R0:W-:Y:S01]  /*0b40*/  STL.64 [R1], R16 ;  /* 0x0000001001007387 */ /* 0x0001e20000100a00 */
[----:B--2---:R-:W-:Y:S02]  /*0b50*/  IMAD.U32 R4, RZ, RZ, UR4 ;  /* 0x00000004ff047e24 */ /* 0x004fe4000f8e00ff */
[----:B0-----:R-:W-:-:S07]  /*0b60*/  IMAD.U32 R5, RZ, RZ, UR5 ;  /* 0x00000005ff057e24 */ /* 0x001fce000f8e00ff */
[----:B------:R-:W-:-:S07]  /*0b70*/  LEPC R20, `(.L_x_9) ;  /* 0x000000001014794e */ /* 0x000fce0000000000 */
[----:B-1----:R-:W-:Y:S05]  /*0b80*/  CALL.ABS.NOINC R8 ;  /* 0x0000000008007343 */ /* 0x002fea0003c00000 */
.L_x_9:
[----:B------:R-:W-:Y:S01]  /*0b90*/  IMAD.MOV.U32 R18, RZ, RZ, R23 ;  /* 0x000000ffff127224 */ /* 0x000fe200078e0017 */
[----:B------:R0:W1:Y:S01]  /*0ba0*/  LDC.64 R8, c[0x4][R22] ;  /* 0x0100000016087b82 */ /* 0x0000620000000a00 */
[----:B------:R-:W2:Y:S01]  /*0bb0*/  LDCU.64 UR4, c[0x4][0xa8] ;  /* 0x01001500ff0477ac */ /* 0x000ea20008000a00 */
[----:B------:R-:W-:Y:S01]  /*0bc0*/  IMAD.MOV.U32 R6, RZ, RZ, R24 ;  /* 0x000000ffff067224 */ /* 0x000fe200078e0018 */
[----:B------:R-:W-:Y:S01]  /*0bd0*/  MOV R7, R25 ;  /* 0x0000001900077202 */ /* 0x000fe20000000f00 */
[----:B------:R0:W-:Y:S01]  /*0be0*/  STL.64 [R1], R18 ;  /* 0x0000001201007387 */ /* 0x0001e20000100a00 */
[----:B--2---:R-:W-:Y:S01]  /*0bf0*/  MOV R4, UR4 ;  /* 0x0000000400047c02 */ /* 0x004fe20008000f00 */
[----:B0-----:R-:W-:-:S07]  /*0c00*/  IMAD.U32 R5, RZ, RZ, UR5 ;  /* 0x00000005ff057e24 */ /* 0x001fce000f8e00ff */
[----:B------:R-:W-:-:S07]  /*0c10*/  LEPC R20, `(.L_x_10) ;  /* 0x000000001014794e */ /* 0x000fce0000000000 */
[----:B-1----:R-:W-:Y:S05]  /*0c20*/  CALL.ABS.NOINC R8 ;  /* 0x0000000008007343 */ /* 0x002fea0003c00000 */
.L_x_10:
[----:B------:R0:W-:Y:S01]  /*0c30*/  STL [R1], R23 ;  /* 0x0000001701007387 */ /* 0x0001e20000100800 */
[----:B------:R0:W1:Y:S01]  /*0c40*/  LDC.64 R8, c[0x4][R22] ;  /* 0x0100000016087b82 */ /* 0x0000620000000a00 */
[----:B------:R-:W2:Y:S01]  /*0c50*/  LDCU.64 UR4, c[0x4][0x48] ;  /* 0x01000900ff0477ac */ /* 0x000ea20008000a00 */
[----:B------:R-:W-:Y:S01]  /*0c60*/  MOV R6, R24 ;  /* 0x0000001800067202 */ /* 0x000fe20000000f00 */
[----:B------:R-:W-:Y:S02]  /*0c70*/  IMAD.MOV.U32 R7, RZ, RZ, R25 ;  /* 0x000000ffff077224 */ /* 0x000fe400078e0019 */
[----:B--2---:R-:W-:Y:S02]  /*0c80*/  IMAD.U32 R4, RZ, RZ, UR4 ;  /* 0x00000004ff047e24 */ /* 0x004fe4000f8e00ff */
[----:B0-----:R-:W-:-:S07]  /*0c90*/  IMAD.U32 R5, RZ, RZ, UR5 ;  /* 0x00000005ff057e24 */ /* 0x001fce000f8e00ff */
[----:B------:R-:W-:-:S07]  /*0ca0*/  LEPC R20, `(.L_x_11) ;  /* 0x000000001014794e */ /* 0x000fce0000000000 */
[----:B-1----:R-:W-:Y:S05]  /*0cb0*/  CALL.ABS.NOINC R8 ;  /* 0x0000000008007343 */ /* 0x002fea0003c00000 */
.L_x_11:
[----:B------:R-:W-:Y:S01]  /*0cc0*/  PLOP3.LUT P0, PT, PT, PT, PT, 0x8, 0x80 ;  /* 0x000000000080781c */ /* 0x000fe20003f0e170 */
[----:B------:R-:W-:-:S12]  /*0cd0*/  BRA `(.L_x_12) ;  /* 0xfffffff400f87947 */ /* 0x000fd8000383ffff */
.L_x_13:
[----:B------:R-:W-:-:S00]  /*0ce0*/  BRA `(.L_x_13) ;  /* 0xfffffffc00fc7947 */ /* 0x000fc0000383ffff */
[----:B------:R-:W-:-:S00]  /*0cf0*/  NOP ;  /* 0x0000000000007918 */ /* 0x000fc00000000000 */
        /* <DEDUP_REMOVED lines=8> */
.L_x_41:


//--------------------- .text._Z21kernelEncontrarCaminoPiS_iiS_ii --------------------------
	.section	.text._Z21kernelEncontrarCaminoPiS_iiS_ii,"ax",@progbits
	.align	128
        .global         _Z21kernelEncontrarCaminoPiS_iiS_ii
        .type           _Z21kernelEncontrarCaminoPiS_iiS_ii,@function
        .size           _Z21kernelEncontrarCaminoPiS_iiS_ii,(.L_x_42 - _Z21kernelEncontrarCaminoPiS_iiS_ii)
        .other          _Z21kernelEncontrarCaminoPiS_iiS_ii,@"STO_CUDA_ENTRY STV_DEFAULT"
_Z21kernelEncontrarCaminoPiS_iiS_ii:
.text._Z21kernelEncontrarCaminoPiS_iiS_ii:
[----:B------:R-:W0:Y:S08]  /*0000*/  LDC R1, c[0x0][0x37c] ;  /* 0x0000df00ff017b82 */ /* 0x000e300000000800 */
[----:B------:R-:W1:Y:S01]  /*0010*/  LDC R18, c[0x0][0x390] ;  /* 0x0000e400ff127b82 */ /* 0x000e620000000800 */
[----:B------:R-:W2:Y:S01]  /*0020*/  S2R R0, SR_TID.X ;  /* 0x0000000000007919 */ /* 0x000ea20000002100 */
[----:B------:R-:W3:Y:S01]  /*0030*/  LDCU UR4, c[0x0][0x2f8] ;  /* 0x00005f00ff0477ac */ /* 0x000ee20008000800 */
[----:B0-----:R-:W-:Y:S01]  /*0040*/  VIADD R1, R1, 0xfffffff0 ;  /* 0xfffffff001017836 */ /* 0x001fe20000000000 */
[----:B------:R-:W-:Y:S01]  /*0050*/  MOV R27, 0x0 ;  /* 0x00000000001b7802 */ /* 0x000fe20000000f00 */
[----:B------:R-:W0:Y:S03]  /*0060*/  LDCU UR5, c[0x0][0x2fc] ;  /* 0x00005f80ff0577ac */ /* 0x000e260008000800 */
[----:B------:R-:W4:Y:S01]  /*0070*/  LDC.64 R10, c[0x0][0x3a0] ;  /* 0x0000e800ff0a7b82 */ /* 0x000f220000000a00 */
[----:B------:R-:W5:Y:S07]  /*0080*/  LDCU.64 UR8, c[0x4][0x58] ;  /* 0x01000b00ff0877ac */ /* 0x000f6e0008000a00 */
[----:B------:R-:W2:Y:S01]  /*0090*/  S2UR UR6, SR_CTAID.X ;  /* 0x00000000000679c3 */ /* 0x000ea20000002500 */
[----:B---3--:R-:W-:-:S07]  /*00a0*/  IADD3 R26, P0, PT, R1, UR4, RZ ;  /* 0x00000004011a7c10 */ /* 0x008fce000ff1e0ff */
[----:B------:R-:W2:Y:S01]  /*00b0*/  LDC R25, c[0x0][0x360] ;  /* 0x0000d800ff197b82 */ /* 0x000ea20000000800 */
[----:B0-----:R-:W-:Y:S02]  /*00c0*/  IMAD.X R2, RZ, RZ, UR5, P0 ;  /* 0x00000005ff027e24 */ /* 0x001fe400080e06ff */
[----:B------:R-:W-:Y:S02]  /*00d0*/  IMAD.MOV.U32 R6, RZ, RZ, R26 ;  /* 0x000000ffff067224 */ /* 0x000fe400078e001a */
[----:B-----5:R-:W-:Y:S02]  /*00e0*/  IMAD.U32 R4, RZ, RZ, UR8 ;  /* 0x00000008ff047e24 */ /* 0x020fe4000f8e00ff */
[----:B------:R-:W-:Y:S01]  /*00f0*/  IMAD.U32 R5, RZ, RZ, UR9 ;  /* 0x00000009ff057e24 */ /* 0x000fe2000f8e00ff */
[----:B----4-:R0:W-:Y:S01]  /*0100*/  STL.64 [R1], R10 ;  /* 0x0000000a01007387 */ /* 0x0101e20000100a00 */
[----:B-1----:R-:W-:Y:S01]  /*0110*/  IMAD R18, R10, R18, R11 ;  /* 0x000000120a127224 */ /* 0x002fe200078e020b */
[----:B------:R0:W1:Y:S01]  /*0120*/  LDC.64 R8, c[0x4][R27] ;  /* 0x010000001b087b82 */ /* 0x0000620000000a00 */
[----:B------:R-:W-:-:S03]  /*0130*/  IMAD.MOV.U32 R7, RZ, RZ, R2 ;  /* 0x000000ffff077224 */ /* 0x000fc600078e0002 */
[----:B------:R0:W-:Y:S02]  /*0140*/  STL [R1+0x8], R18 ;  /* 0x0000081201007387 */ /* 0x0001e40000100800 */
[----:B0-2---:R-:W-:-:S07]  /*0150*/  IMAD R25, R25, UR6, R0 ;  /* 0x0000000619197c24 */ /* 0x005fce000f8e0200 */
[----:B------:R-:W-:-:S07]  /*0160*/  LEPC R20, `(.L_x_14) ;  /* 0x000000001014794e */ /* 0x000fce0000000000 */
[----:B-1----:R-:W-:Y:S05]  /*0170*/  CALL.ABS.NOINC R8 ;  /* 0x0000000008007343 */ /* 0x002fea0003c00000 */
.L_x_14:
[----:B------:R0:W-:Y:S01]  /*0180*/  STL [R1], R25 ;  /* 0x0000001901007387 */ /* 0x0001e20000100800 */
[----:B------:R0:W1:Y:S01]  /*0190*/  LDC.64 R8, c[0x4][R27] ;  /* 0x010000001b087b82 */ /* 0x0000620000000a00 */
[----:B------:R-:W2:Y:S01]  /*01a0*/  LDCU.64 UR4, c[0x4][0x60] ;  /* 0x01000c00ff0477ac */ /* 0x000ea20008000a00 */
[----:B------:R-:W-:Y:S02]  /*01b0*/  IMAD.MOV.U32 R6, RZ, RZ, R26 ;  /* 0x000000ffff067224 */ /* 0x000fe400078e001a */
[----:B------:R-:W-:-:S04]  /*01c0*/  IMAD.MOV.U32 R7, RZ, RZ, R2 ;  /* 0x000000ffff077224 */ /* 0x000fc800078e0002 */
[----:B------:R-:W3:Y:S01]  /*01d0*/  LDC.64 R16, c[0x0][0x358] ;  /* 0x0000d600ff107b82 */ /* 0x000ee20000000a00 */
[----:B--2---:R-:W-:Y:S01]  /*01e0*/  MOV R4, UR4 ;  /* 0x0000000400047c02 */ /* 0x004fe20008000f00 */
[----:B0-----:R-:W-:-:S07]  /*01f0*/  IMAD.U32 R5, RZ, RZ, UR5 ;  /* 0x00000005ff057e24 */ /* 0x001fce000f8e00ff */
[----:B------:R-:W-:-:S07]  /*0200*/  LEPC R20, `(.L_x_15) ;  /* 0x000000001014794e */ /* 0x000fce0000000000 */
[----:B-1-3--:R-:W-:Y:S05]  /*0210*/  CALL.ABS.NOINC R8 ;  /* 0x0000000008007343 */ /* 0x00afea0003c00000 */
.L_x_15:
[----:B------:R-:W0:Y:S01]  /*0220*/  LDC.64 R4, c[0x0][0x380] ;  /* 0x0000e000ff047b82 */ /* 0x000e220000000a00 */
[C---:B------:R-:W-:Y:S02]  /*0230*/  R2UR UR4, R16.reuse ;  /* 0x00000000100472ca */ /* 0x040fe400000e0000 */
[C---:B------:R-:W-:Y:S02]  /*0240*/  R2UR UR5, R17.reuse ;  /* 0x00000000110572ca */ /* 0x040fe400000e0000 */
[----:B------:R-:W-:Y:S02]  /*0250*/  R2UR UR6, R16 ;  /* 0x00000000100672ca */ /* 0x000fe400000e0000 */
[----:B------:R-:W-:Y:S01]  /*0260*/  R2UR UR7, R17 ;  /* 0x00000000110772ca */ /* 0x000fe200000e0000 */
[----:B0-----:R-:W-:-:S04]  /*0270*/  IMAD.WIDE R22, R25, 0x4, R4 ;  /* 0x0000000419167825 */ /* 0x001fc800078e0204 */
[----:B------:R-:W-:-:S04]  /*0280*/  IMAD.WIDE R18, R18, 0x4, R4 ;  /* 0x0000000412127825 */ /* 0x000fc800078e0204 */
[----:B------:R-:W2:Y:S01]  /*0290*/  LDG.E R10, desc[UR4][R22.64] ;  /* 0x00000004160a7981 */ /* 0x000ea2000c1e1900 */
[----:B------:R0:W1:Y:S01]  /*02a0*/  LDC.64 R8, c[0x4][R27] ;  /* 0x010000001b087b82 */ /* 0x0000620000000a00 */
[----:B------:R-:W3:Y:S02]  /*02b0*/  LDCU.64 UR4, c[0x4][0x68] ;  /* 0x01000d00ff0477ac */ /* 0x000ee40008000a00 */
[----:B------:R-:W2:Y:S01]  /*02c0*/  LDG.E R11, desc[UR6][R18.64] ;  /* 0x00000006120b7981 */ /* 0x000ea2000c1e1900 */
[----:B------:R-:W-:Y:S02]  /*02d0*/  IMAD.MOV.U32 R6, RZ, RZ, R26 ;  /* 0x000000ffff067224 */ /* 0x000fe400078e001a */
[----:B------:R-:W-:Y:S02]  /*02e0*/  IMAD.MOV.U32 R7, RZ, RZ, R2 ;  /* 0x000000ffff077224 */ /* 0x000fe400078e0002 */
[----:B---3--:R-:W-:Y:S01]  /*02f0*/  IMAD.U32 R4, RZ, RZ, UR4 ;  /* 0x00000004ff047e24 */ /* 0x008fe2000f8e00ff */
[----:B------:R-:W-:Y:S01]  /*0300*/  MOV R5, UR5 ;  /* 0x0000000500057c02 */ /* 0x000fe20008000f00 */
[----:B-12---:R0:W-:Y:S06]  /*0310*/  STL.64 [R1], R10 ;  /* 0x0000000a01007387 */ /* 0x0061ec0000100a00 */
[----:B------:R-:W-:-:S07]  /*0320*/  LEPC R20, `(.L_x_16) ;  /* 0x000000001014794e */ /* 0x000fce0000000000 */
[----:B0-----:R-:W-:Y:S05]  /*0330*/  CALL.ABS.NOINC R8 ;  /* 0x0000000008007343 */ /* 0x001fea0003c00000 */
.L_x_16:
[C---:B------:R-:W-:Y:S02]  /*0340*/  R2UR UR4, R16.reuse ;  /* 0x00000000100472ca */ /* 0x040fe400000e0000 */
[C---:B------:R-:W-:Y:S02]  /*0350*/  R2UR UR5, R17.reuse ;  /* 0x00000000110572ca */ /* 0x040fe400000e0000 */
[----:B------:R-:W-:Y:S02]  /*0360*/  R2UR UR6, R16 ;  /* 0x00000000100672ca */ /* 0x000fe400000e0000 */
[----:B------:R-:W-:-:S09]  /*0370*/  R2UR UR7, R17 ;  /* 0x00000000110772ca */ /* 0x000fd200000e0000 */
[----:B------:R-:W2:Y:S04]  /*0380*/  LDG.E R22, desc[UR4][R22.64] ;  /* 0x0000000416167981 */ /* 0x000ea8000c1e1900 */
[----:B------:R-:W2:Y:S02]  /*0390*/  LDG.E R19, desc[UR6][R18.64] ;  /* 0x0000000612137981 */ /* 0x000ea4000c1e1900 */
[----:B--2---:R-:W-:-:S13]  /*03a0*/  ISETP.NE.AND P0, PT, R22, R19, PT ;  /* 0x000000131600720c */ /* 0x004fda0003f05270 */
[----:B------:R-:W-:Y:S05]  /*03b0*/  @P0 BRA `(.L_x_17) ;  /* 0x0000000000780947 */ /* 0x000fea0003800000 */
[----:B------:R-:W0:Y:S01]  /*03c0*/  S2R R3, SR_LANEID ;  /* 0x0000000000037919 */ /* 0x000e220000000000 */
[----:B------:R-:W-:Y:S01]  /*03d0*/  VOTEU.ANY UR4, UPT, PT ;  /* 0x0000000000047886 */ /* 0x000fe200038e0100 */
[----:B------:R-:W1:Y:S01]  /*03e0*/  LDC.64 R6, c[0x0][0x398] ;  /* 0x0000e600ff067b82 */ /* 0x000e620000000a00 */
[----:B------:R-:W0:Y:S02]  /*03f0*/  FLO.U32 R0, UR4 ;  /* 0x0000000400007d00 */ /* 0x000e2400080e0000 */
[----:B0-----:R-:W-:-:S06]  /*0400*/  ISETP.EQ.U32.AND P0, PT, R0, R3, PT ;  /* 0x000000030000720c */ /* 0x001fcc0003f02070 */
[----:B------:R-:W1:Y:S07]  /*0410*/  POPC R3, UR4 ;  /* 0x0000000400037d09 */ /* 0x000e6e0008000000 */
[----:B------:R-:W-:Y:S02]  /*0420*/  @P0 R2UR UR6, R16 ;  /* 0x00000000100602ca */ /* 0x000fe400000e0000 */
[----:B------:R-:W-:-:S13]  /*0430*/  @P0 R2UR UR7, R17 ;  /* 0x00000000110702ca */ /* 0x000fda00000e0000 */
[----:B-1----:R0:W2:Y:S01]  /*0440*/  @P0 ATOMG.E.ADD.STRONG.GPU PT, R3, desc[UR6][R6.64], R3 ;  /* 0x80000003060309a8 */ /* 0x0020a200081ef106 */
[----:B------:R1:W3:Y:S01]  /*0450*/  LDC.64 R10, c[0x4][R27] ;  /* 0x010000001b0a7b82 */ /* 0x0002e20000000a00 */
[----:B------:R-:W4:Y:S01]  /*0460*/  S2R R8, SR_LTMASK ;  /* 0x0000000000087919 */ /* 0x000f220000003900 */
[----:B0-----:R-:W-:Y:S02]  /*0470*/  IMAD.MOV.U32 R6, RZ, RZ, R26 ;  /* 0x000000ffff067224 */ /* 0x001fe400078e001a */
[----:B------:R-:W-:Y:S01]  /*0480*/  IMAD.MOV.U32 R7, RZ, RZ, R2 ;  /* 0x000000ffff077224 */ /* 0x000fe200078e0002 */
[----:B----4-:R-:W-:Y:S01]  /*0490*/  LOP3.LUT R8, R8, UR4, RZ, 0xc0, !PT ;  /* 0x0000000408087c12 */ /* 0x010fe2000f8ec0ff */
[----:B------:R-:W0:Y:S03]  /*04a0*/  LDCU.64 UR4, c[0x4][0x70] ;  /* 0x01000e00ff0477ac */ /* 0x000e260008000a00 */
[----:B------:R-:W4:Y:S01]  /*04b0*/  POPC R5, R8 ;  /* 0x0000000800057309 */ /* 0x000f220000000000 */
[----:B0-----:R-:W-:Y:S01]  /*04c0*/  IMAD.U32 R4, RZ, RZ, UR4 ;  /* 0x00000004ff047e24 */ /* 0x001fe2000f8e00ff */
[----:B--2---:R-:W4:Y:S02]  /*04d0*/  SHFL.IDX PT, R24, R3, R0, 0x1f ;  /* 0x00001f0003187589 */ /* 0x004f2400000e0000 */
[----:B----4-:R-:W-:Y:S01]  /*04e0*/  IMAD.IADD R24, R24, 0x1, R5 ;  /* 0x0000000118187824 */ /* 0x010fe200078e0205 */
[----:B------:R-:W-:-:S04]  /*04f0*/  MOV R5, UR5 ;  /* 0x0000000500057c02 */ /* 0x000fc80008000f00 */
[----:B---3--:R1:W-:Y:S03]  /*0500*/  STL.64 [R1], R24 ;  /* 0x0000001801007387 */ /* 0x0083e60000100a00 */
[----:B------:R-:W-:-:S07]  /*0510*/  LEPC R20, `(.L_x_18) ;  /* 0x000000001014794e */ /* 0x000fce0000000000 */
[----:B-1----:R-:W-:Y:S05]  /*0520*/  CALL.ABS.NOINC R10 ;  /* 0x000000000a007343 */ /* 0x002fea0003c00000 */
.L_x_18:
[----:B------:R-:W0:Y:S01]  /*0530*/  LDC.64 R2, c[0x0][0x388] ;  /* 0x0000e200ff027b82 */ /* 0x000e220000000a00 */
[----:B------:R-:W-:Y:S05]  /*0540*/  WARPSYNC.ALL ;  /* 0x0000000000007948 */ /* 0x000fea0003800000 */
[----:B------:R-:W-:Y:S02]  /*0550*/  R2UR UR4, R16 ;  /* 0x00000000100472ca */ /* 0x000fe400000e0000 */
[----:B------:R-:W-:Y:S01]  /*0560*/  R2UR UR5, R17 ;  /* 0x00000000110572ca */ /* 0x000fe200000e0000 */
[----:B0-----:R-:W-:Y:S01]  /*0570*/  IMAD.WIDE R2, R24, 0x4, R2 ;  /* 0x0000000418027825 */ /* 0x001fe200078e0202 */
[----:B------:R-:W-:Y:S11]  /*0580*/  BAR.SYNC.DEFER_BLOCKING 0x0 ;  /* 0x0000000000007b1d */ /* 0x000ff60000010000 */
[----:B------:R0:W-:Y:S02]  /*0590*/  STG.E desc[UR4][R2.64], R25 ;  /* 0x0000001902007986 */ /* 0x0001e4000c101904 */
.L_x_17:
[----:B------:R-:W-:Y:S05]  /*05a0*/  WARPSYNC.ALL ;  /* 0x0000000000007948 */ /* 0x000fea0003800000 */
[----:B------:R-:W-:Y:S06]  /*05b0*/  BAR.SYNC.DEFER_BLOCKING 0x0 ;  /* 0x0000000000007b1d */ /* 0x000fec0000010000 */
[----:B------:R-:W-:Y:S05]  /*05c0*/  EXIT ;  /* 0x000000000000794d */ /* 0x000fea0003800000 */
.L_x_19:
        /* <DEDUP_REMOVED lines=11> */
.L_x_42:


//--------------------- .text._Z20kernelEliminarBloquePiPS_iiii --------------------------
	.section	.text._Z20kernelEliminarBloquePiPS_iiii,"ax",@progbits
	.align	128
        .global         _Z20kernelEliminarBloquePiPS_iiii
        .type           _Z20kernelEliminarBloquePiPS_iiii,@function
        .size           _Z20kernelEliminarBloquePiPS_iiii,(.L_x_43 - _Z20kernelEliminarBloquePiPS_iiii)
        .other          _Z20kernelEliminarBloquePiPS_iiii,@"STO_CUDA_ENTRY STV_DEFAULT"
_Z20kernelEliminarBloquePiPS_iiii:
.text._Z20kernelEliminarBloquePiPS_iiii:
[----:B------:R-:W0:Y:S01]  /*0000*/  LDC R1, c[0x0][0x37c] ;  /* 0x0000df00ff017b82 */ /* 0x000e220000000800 */
[----:B------:R-:W1:Y:S01]  /*0010*/  S2R R3, SR_TID.X ;  /* 0x0000000000037919 */ /* 0x000e620000002100 */
[----:B------:R-:W2:Y:S06]  /*0020*/  LDCU UR6, c[0x0][0x2fc] ;  /* 0x00005f80ff0677ac */ /* 0x000eac0008000800 */
[----:B------:R-:W3:Y:S01]  /*0030*/  LDC R0, c[0x0][0x390] ;  /* 0x0000e400ff007b82 */ /* 0x000ee20000000800 */
[----:B0-----:R-:W-:Y:S01]  /*0040*/  VIADD R1, R1, 0xfffffff8 ;  /* 0xfffffff801017836 */ /* 0x001fe20000000000 */
[----:B------:R-:W0:Y:S01]  /*0050*/  LDCU.64 UR4, c[0x0][0x358] ;  /* 0x00006b00ff0477ac */ /* 0x000e220008000a00 */
[----:B------:R-:W4:Y:S05]  /*0060*/  LDCU UR36, c[0x0][0x394] ;  /* 0x00007280ff2477ac */ /* 0x000f2a0008000800 */
[----:B------:R-:W3:Y:S08]  /*0070*/  LDC.64 R16, c[0x0][0x398] ;  /* 0x0000e600ff107b82 */ /* 0x000ef00000000a00 */
[----:B------:R-:W1:Y:S08]  /*0080*/  S2UR UR7, SR_CTAID.X ;  /* 0x00000000000779c3 */ /* 0x000e700000002500 */
[----:B------:R-:W1:Y:S08]  /*0090*/  LDC R18, c[0x0][0x360] ;  /* 0x0000d800ff127b82 */ /* 0x000e700000000800 */
[----:B------:R-:W5:Y:S01]  /*00a0*/  LDC.64 R4, c[0x0][0x380] ;  /* 0x0000e000ff047b82 */ /* 0x000f620000000a00 */
[----:B---3--:R-:W-:-:S02]  /*00b0*/  IMAD R17, R16, R0, R17 ;  /* 0x0000000010117224 */ /* 0x008fc400078e0211 */
[----:B-1----:R-:W-:Y:S02]  /*00c0*/  IMAD R18, R18, UR7, R3 ;  /* 0x0000000712127c24 */ /* 0x002fe4000f8e0203 */
[----:B-----5:R-:W-:-:S04]  /*00d0*/  IMAD.WIDE R6, R17, 0x4, R4 ;  /* 0x0000000411067825 */ /* 0x020fc800078e0204 */
[----:B------:R-:W-:Y:S02]  /*00e0*/  IMAD.WIDE R4, R18, 0x4, R4 ;  /* 0x0000000412047825 */ /* 0x000fe400078e0204 */
[----:B0-----:R-:W3:Y:S04]  /*00f0*/  LDG.E R7, desc[UR4][R6.64] ;  /* 0x0000000406077981 */ /* 0x001ee8000c1e1900 */
[----:B------:R-:W3:Y:S01]  /*0100*/  LDG.E R4, desc[UR4][R4.64] ;  /* 0x0000000404047981 */ /* 0x000ee2000c1e1900 */
[----:B------:R-:W0:Y:S02]  /*0110*/  LDCU UR4, c[0x0][0x2f8] ;  /* 0x00005f00ff0477ac */ /* 0x000e240008000800 */
[----:B0-----:R-:W-:-:S05]  /*0120*/  IADD3 R16, P1, PT, R1, UR4, RZ ;  /* 0x0000000401107c10 */ /* 0x001fca000ff3e0ff */
[----:B--2---:R-:W-:Y:S01]  /*0130*/  IMAD.X R2, RZ, RZ, UR6, P1 ;  /* 0x00000006ff027e24 */ /* 0x004fe200088e06ff */
[----:B---3--:R-:W-:-:S13]  /*0140*/  ISETP.NE.AND P0, PT, R4, R7, PT ;  /* 0x000000070400720c */ /* 0x008fda0003f05270 */
[----:B----4-:R-:W-:Y:S05]  /*0150*/  @P0 BRA `(.L_x_20) ;  /* 0x0000000400740947 */ /* 0x010fea0003800000 */
[----:B------:R-:W0:Y:S01]  /*0160*/  LDC R8, c[0x0][0x394] ;  /* 0x0000e500ff087b82 */ /* 0x000e220000000800 */
[----:B------:R-:W-:Y:S01]  /*0170*/  VIADD R19, R18, 0x1 ;  /* 0x0000000112137836 */ /* 0x000fe20000000000 */
[----:B------:R-:W1:Y:S01]  /*0180*/  LDCU UR4, c[0x3][0x50] ;  /* 0x00c00a00ff0477ac */ /* 0x000e620008000800 */
[----:B------:R-:W-:-:S03]  /*0190*/  PRMT R23, RZ, 0x7610, R23 ;  /* 0x00007610ff177816 */ /* 0x000fc60000000017 */
[----:B------:R-:W-:Y:S02]  /*01a0*/  IABS R22, R19 ;  /* 0x0000001300167213 */ /* 0x000fe40000000000 */
[----:B------:R-:W1:Y:S01]  /*01b0*/  LDC R25, c[0x3][0x48] ;  /* 0x00c01200ff197b82 */ /* 0x000e620000000800 */
[----:B------:R-:W-:Y:S02]  /*01c0*/  ISETP.GE.AND P2, PT, R19, RZ, PT ;  /* 0x000000ff1300720c */ /* 0x000fe40003f46270 */
[----:B0-----:R-:W-:Y:S02]  /*01d0*/  IABS R3, R8 ;  /* 0x0000000800037213 */ /* 0x001fe40000000000 */
[----:B------:R-:W-:Y:S02]  /*01e0*/  ISETP.NE.AND P1, PT, R8, RZ, PT ;  /* 0x000000ff0800720c */ /* 0x000fe40003f25270 */
[----:B------:R-:W0:Y:S01]  /*01f0*/  I2F.RP R0, R3 ;  /* 0x0000000300007306 */ /* 0x000e220000209400 */
[----:B-1----:R-:W-:-:S07]  /*0200*/  IMAD R25, R25, UR4, RZ ;  /* 0x0000000419197c24 */ /* 0x002fce000f8e02ff */
[----:B0-----:R-:W0:Y:S02]  /*0210*/  MUFU.RCP R0, R0 ;  /* 0x0000000000007308 */ /* 0x001e240000001000 */
[----:B0-----:R-:W-:-:S06]  /*0220*/  VIADD R4, R0, 0xffffffe ;  /* 0x0ffffffe00047836 */ /* 0x001fcc0000000000 */
[----:B------:R0:W1:Y:S02]  /*0230*/  F2I.FTZ.U32.TRUNC.NTZ R5, R4 ;  /* 0x0000000400057305 */ /* 0x000064000021f000 */
[----:B0-----:R-:W-:Y:S01]  /*0240*/  IMAD.MOV.U32 R4, RZ, RZ, RZ ;  /* 0x000000ffff047224 */ /* 0x001fe200078e00ff */
[----:B-1----:R-:W-:-:S05]  /*0250*/  IADD3 R6, PT, PT, RZ, -R5, RZ ;  /* 0x80000005ff067210 */ /* 0x002fca0007ffe0ff */
[----:B------:R-:W-:-:S04]  /*0260*/  IMAD R7, R6, R3, RZ ;  /* 0x0000000306077224 */ /* 0x000fc800078e02ff */
[----:B------:R-:W-:-:S06]  /*0270*/  IMAD.HI.U32 R5, R5, R7, R4 ;  /* 0x0000000705057227 */ /* 0x000fcc00078e0004 */
[----:B------:R-:W-:-:S04]  /*0280*/  IMAD.HI.U32 R5, R5, R22, RZ ;  /* 0x0000001605057227 */ /* 0x000fc800078e00ff */
[----:B------:R-:W-:-:S04]  /*0290*/  IMAD.MOV R5, RZ, RZ, -R5 ;  /* 0x000000ffff057224 */ /* 0x000fc800078e0a05 */
[----:B------:R-:W-:-:S05]  /*02a0*/  IMAD R22, R3, R5, R22 ;  /* 0x0000000503167224 */ /* 0x000fca00078e0216 */
[----:B------:R-:W-:-:S13]  /*02b0*/  ISETP.GT.U32.AND P0, PT, R3, R22, PT ;  /* 0x000000160300720c */ /* 0x000fda0003f04070 */
[----:B------:R-:W-:-:S04]  /*02c0*/  @!P0 IADD3 R22, PT, PT, R22, -R3, RZ ;  /* 0x8000000316168210 */ /* 0x000fc80007ffe0ff */
[----:B------:R-:W-:-:S13]  /*02d0*/  ISETP.GT.U32.AND P0, PT, R3, R22, PT ;  /* 0x000000160300720c */ /* 0x000fda0003f04070 */
[----:B------:R-:W-:Y:S01]  /*02e0*/  @!P0 IMAD.IADD R22, R22, 0x1, -R3 ;  /* 0x0000000116168824 */ /* 0x000fe200078e0a03 */
[----:B------:R-:W-:-:S03]  /*02f0*/  PLOP3.LUT P0, PT, PT, PT, PT, 0x80, 0x8 ;  /* 0x000000000008781c */ /* 0x000fc60003f0f070 */
[----:B------:R-:W-:Y:S01]  /*0300*/  @!P2 IMAD.MOV R22, RZ, RZ, -R22 ;  /* 0x000000ffff16a224 */ /* 0x000fe200078e0a16 */
[----:B------:R-:W-:-:S05]  /*0310*/  @!P1 LOP3.LUT R22, RZ, R8, RZ, 0x33, !PT ;  /* 0x00000008ff169212 */ /* 0x000fca00078e33ff */
[----:B------:R-:W-:-:S07]  /*0320*/  IMAD.MOV.U32 R0, RZ, RZ, R22 ;  /* 0x000000ffff007224 */ /* 0x000fce00078e0016 */
.L_x_26:
        /* <DEDUP_REMOVED lines=10> */
.L_x_22:
[----:B------:R-:W-:Y:S05]  /*03d0*/  BSYNC.RECONVERGENT B0 ;  /* 0x0000000000007941 */ /* 0x000fea0003800200 */
.L_x_21:
[----:B------:R-:W-:Y:S01]  /*03e0*/  MOV R8, 0x0 ;  /* 0x0000000000087802 */ /* 0x000fe20000000f00 */
[----:B------:R0:W-:Y:S01]  /*03f0*/  STL [R1], R18 ;  /* 0x0000001201007387 */ /* 0x0001e20000100800 */
[----:B------:R-:W1:Y:S01]  /*0400*/  LDCU.64 UR4, c[0x4][0x48] ;  /* 0x01000900ff0477ac */ /* 0x000e620008000a00 */
[----:B------:R-:W-:Y:S01]  /*0410*/  ISETP.NE.AND P0, PT, R18, R17, PT ;  /* 0x000000111200720c */ /* 0x000fe20003f05270 */
[----:B------:R-:W-:Y:S02]  /*0420*/  IMAD.MOV.U32 R6, RZ, RZ, R16 ;  /* 0x000000ffff067224 */ /* 0x000fe400078e0010 */
[----:B------:R-:W2:Y:S01]  /*0430*/  LDC.64 R8, c[0x4][R8] ;  /* 0x0100000008087b82 */ /* 0x000ea20000000a00 */
[----:B------:R-:W-:Y:S01]  /*0440*/  P2R R0, PR, RZ, 0x1 ;  /* 0x00000001ff007803 */ /* 0x000fe20000000000 */
[----:B------:R-:W-:Y:S01]  /*0450*/  IMAD.MOV.U32 R7, RZ, RZ, R2 ;  /* 0x000000ffff077224 */ /* 0x000fe200078e0002 */
[----:B-1----:R-:W-:Y:S01]  /*0460*/  MOV R4, UR4 ;  /* 0x0000000400047c02 */ /* 0x002fe20008000f00 */
[----:B0-----:R-:W-:-:S07]  /*0470*/  IMAD.U32 R5, RZ, RZ, UR5 ;  /* 0x00000005ff057e24 */ /* 0x001fce000f8e00ff */
[----:B------:R-:W-:-:S07]  /*0480*/  LEPC R20, `(.L_x_23) ;  /* 0x000000001014794e */ /* 0x000fce0000000000 */
[----:B--2---:R-:W-:Y:S05]  /*0490*/  CALL.ABS.NOINC R8 ;  /* 0x0000000008007343 */ /* 0x004fea0003c00000 */
.L_x_23:
[----:B------:R-:W-:Y:S01]  /*04a0*/  ISETP.NE.AND P6, PT, R18, R17, PT ;  /* 0x000000111200720c */ /* 0x000fe20003fc5270 */
[----:B------:R-:W-:-:S12]  /*04b0*/  BSSY.RECONVERGENT B0, `(.L_x_24) ;  /* 0x0000007000007945 */ /* 0x000fd80003800200 */
[----:B------:R-:W-:Y:S05]  /*04c0*/  @P6 BRA `(.L_x_25) ;  /* 0x0000000000146947 */ /* 0x000fea0003800000 */
[----:B------:R-:W0:Y:S01]  /*04d0*/  S2UR UR5, SR_CgaCtaId ;  /* 0x00000000000579c3 */ /* 0x000e220000008800 */
[----:B------:R-:W-:Y:S01]  /*04e0*/  UMOV UR4, 0x400 ;  /* 0x0000040000047882 */ /* 0x000fe20000000000 */
[----:B------:R-:W-:Y:S01]  /*04f0*/  HFMA2 R23, -RZ, RZ, 0, 5.9604644775390625e-08 ;  /* 0x00000001ff177431 */ /* 0x000fe200000001ff */
[----:B0-----:R-:W-:-:S09]  /*0500*/  ULEA UR4, UR5, UR4, 0x18 ;  /* 0x0000000405047291 */ /* 0x001fd2000f8ec0ff */
[----:B------:R-:W-:Y:S03]  /*0510*/  ATOMS.POPC.INC.32 RZ, [UR4] ;  /* 0x00000000ffff7f8c */ /* 0x000fe6000d800004 */
.L_x_25:
[----:B------:R-:W-:Y:S05]  /*0520*/  BSYNC.RECONVERGENT B0 ;  /* 0x0000000000007941 */ /* 0x000fea0003800200 */
.L_x_24:
[----:B------:R-:W0:Y:S01]  /*0530*/  LDC R6, c[0x0][0x394] ;  /* 0x0000e500ff067b82 */ /* 0x000e220000000800 */
[----:B------:R-:W-:Y:S01]  /*0540*/  IABS R8, R19 ;  /* 0x0000001300087213 */ /* 0x000fe20000000000 */
[----:B------:R-:W-:Y:S05]  /*0550*/  WARPSYNC.ALL ;  /* 0x0000000000007948 */ /* 0x000fea0003800000 */
[----:B0-----:R-:W-:Y:S01]  /*0560*/  IABS R0, R6 ;  /* 0x0000000600007213 */ /* 0x001fe20000000000 */
[----:B------:R-:W-:Y:S01]  /*0570*/  BAR.SYNC.DEFER_BLOCKING 0x0 ;  /* 0x0000000000007b1d */ /* 0x000fe20000010000 */
[----:B------:R-:W-:-:S05]  /*0580*/  ISETP.NE.AND P2, PT, R6, RZ, PT ;  /* 0x000000ff0600720c */ /* 0x000fca0003f45270 */
[----:B------:R-:W0:Y:S08]  /*0590*/  I2F.RP R3, R0 ;  /* 0x0000000000037306 */ /* 0x000e300000209400 */
[----:B0-----:R-:W0:Y:S02]  /*05a0*/  MUFU.RCP R3, R3 ;  /* 0x0000000300037308 */ /* 0x001e240000001000 */
[----:B0-----:R-:W-:-:S06]  /*05b0*/  VIADD R4, R3, 0xffffffe ;  /* 0x0ffffffe03047836 */ /* 0x001fcc0000000000 */
[----:B------:R0:W1:Y:S02]  /*05c0*/  F2I.FTZ.U32.TRUNC.NTZ R5, R4 ;  /* 0x0000000400057305 */ /* 0x000064000021f000 */
[----:B0-----:R-:W-:Y:S02]  /*05d0*/  IMAD.MOV.U32 R4, RZ, RZ, RZ ;  /* 0x000000ffff047224 */ /* 0x001fe400078e00ff */
[----:B-1----:R-:W-:-:S04]  /*05e0*/  IMAD.MOV R7, RZ, RZ, -R5 ;  /* 0x000000ffff077224 */ /* 0x002fc800078e0a05 */
[----:B------:R-:W-:-:S04]  /*05f0*/  IMAD R7, R7, R0, RZ ;  /* 0x0000000007077224 */ /* 0x000fc800078e02ff */
[----:B------:R-:W-:Y:S01]  /*0600*/  IMAD.HI.U32 R7, R5, R7, R4 ;  /* 0x0000000705077227 */ /* 0x000fe200078e0004 */
[----:B------:R-:W-:-:S05]  /*0610*/  MOV R5, R8 ;  /* 0x0000000800057202 */ /* 0x000fca0000000f00 */
[----:B------:R-:W-:-:S04]  /*0620*/  IMAD.HI.U32 R7, R7, R5, RZ ;  /* 0x0000000507077227 */ /* 0x000fc800078e00ff */
[----:B------:R-:W-:-:S04]  /*0630*/  IMAD.MOV R3, RZ, RZ, -R7 ;  /* 0x000000ffff037224 */ /* 0x000fc800078e0a07 */
[----:B------:R-:W-:-:S05]  /*0640*/  IMAD R3, R0, R3, R5 ;  /* 0x0000000300037224 */ /* 0x000fca00078e0205 */
[----:B------:R-:W-:-:S13]  /*0650*/  ISETP.GT.U32.AND P1, PT, R0, R3, PT ;  /* 0x000000030000720c */ /* 0x000fda0003f24070 */
[----:B------:R-:W-:Y:S02]  /*0660*/  @!P1 IMAD.IADD R3, R3, 0x1, -R0 ;  /* 0x0000000103039824 */ /* 0x000fe400078e0a00 */
[----:B------:R-:W-:-:S03]  /*0670*/  @!P1 VIADD R7, R7, 0x1 ;  /* 0x0000000107079836 */ /* 0x000fc60000000000 */
[----:B------:R-:W-:Y:S02]  /*0680*/  ISETP.GE.U32.AND P0, PT, R3, R0, PT ;  /* 0x000000000300720c */ /* 0x000fe40003f06070 */
[----:B------:R-:W-:-:S04]  /*0690*/  LOP3.LUT R0, R19, R6, RZ, 0x3c, !PT ;  /* 0x0000000613007212 */ /* 0x000fc800078e3cff */
[----:B------:R-:W-:-:S07]  /*06a0*/  ISETP.GE.AND P1, PT, R0, RZ, PT ;  /* 0x000000ff0000720c */ /* 0x000fce0003f26270 */
[----:B------:R-:W-:Y:S02]  /*06b0*/  @P0 IADD3 R7, PT, PT, R7, 0x1, RZ ;  /* 0x0000000107070810 */ /* 0x000fe40007ffe0ff */
[----:B------:R-:W-:-:S03]  /*06c0*/  PLOP3.LUT P0, PT, PT, PT, PT, 0x8, 0x80 ;  /* 0x000000000080781c */ /* 0x000fc60003f0e170 */
[----:B------:R-:W-:-:S04]  /*06d0*/  IMAD.MOV.U32 R0, RZ, RZ, R7 ;  /* 0x000000ffff007224 */ /* 0x000fc800078e0007 */
[----:B------:R-:W-:Y:S01]  /*06e0*/  @!P1 IMAD.MOV R0, RZ, RZ, -R0 ;  /* 0x000000ffff009224 */ /* 0x000fe200078e0a00 */
[----:B------:R-:W-:-:S04]  /*06f0*/  @!P2 LOP3.LUT R0, RZ, R6, RZ, 0x33, !PT ;  /* 0x00000006ff00a212 */ /* 0x000fc800078e33ff */
[----:B------:R-:W-:-:S05]  /*0700*/  IADD3 R0, PT, PT, -R0, RZ, RZ ;  /* 0x000000ff00007210 */ /* 0x000fca0007ffe1ff */
[----:B------:R-:W-:Y:S01]  /*0710*/  IMAD R0, R6, R0, R19 ;  /* 0x0000000006007224 */ /* 0x000fe200078e0213 */
[----:B------:R-:W-:Y:S06]  /*0720*/  BRA `(.L_x_26) ;  /* 0xfffffffc00007947 */ /* 0x000fec000383ffff */
.L_x_20:
[----:B------:R-:W-:Y:S01]  /*0730*/  MOV R0, 0x0 ;  /* 0x0000000000007802 */ /* 0x000fe20000000f00 */
[----:B------:R0:W-:Y:S01]  /*0740*/  STL [R1], R18 ;  /* 0x0000001201007387 */ /* 0x0001e20000100800 */
[----:B------:R-:W1:Y:S01]  /*0750*/  LDCU.64 UR4, c[0x4][0x50] ;  /* 0x01000a00ff0477ac */ /* 0x000e620008000a00 */
[----:B------:R-:W-:Y:S01]  /*0760*/  MOV R6, R16 ;  /* 0x0000001000067202 */ /* 0x000fe20000000f00 */
[----:B------:R0:W2:Y:S01]  /*0770*/  LDC.64 R8, c[0x4][R0] ;  /* 0x0100000000087b82 */ /* 0x0000a20000000a00 */
[----:B------:R-:W-:Y:S02]  /*0780*/  IMAD.MOV.U32 R7, RZ, RZ, R2 ;  /* 0x000000ffff077224 */ /* 0x000fe400078e0002 */
[----:B-1----:R-:W-:Y:S02]  /*0790*/  IMAD.U32 R4, RZ, RZ, UR4 ;  /* 0x00000004ff047e24 */ /* 0x002fe4000f8e00ff */
[----:B0-----:R-:W-:-:S07]  /*07a0*/  IMAD.U32 R5, RZ, RZ, UR5 ;  /* 0x00000005ff057e24 */ /* 0x001fce000f8e00ff */
[----:B------:R-:W-:-:S07]  /*07b0*/  LEPC R20, `(.L_x_27) ;  /* 0x000000001014794e */ /* 0x000fce0000000000 */
[----:B--2---:R-:W-:Y:S05]  /*07c0*/  CALL.ABS.NOINC R8 ;  /* 0x0000000008007343 */ /* 0x004fea0003c00000 */
.L_x_27:
[----:B------:R-:W-:Y:S05]  /*07d0*/  EXIT ;  /* 0x000000000000794d */ /* 0x000fea0003800000 */
.L_x_28:
        /* <DEDUP_REMOVED lines=10> */
.L_x_43:


//--------------------- .text._Z20kernelGenerarTableroPiii --------------------------
	.section	.text._Z20kernelGenerarTableroPiii,"ax",@progbits
	.align	128
        .global         _Z20kernelGenerarTableroPiii
        .type           _Z20kernelGenerarTableroPiii,@function
        .size           _Z20kernelGenerarTableroPiii,(.L_x_44 - _Z20kernelGenerarTableroPiii)
        .other          _Z20kernelGenerarTableroPiii,@"STO_CUDA_ENTRY STV_DEFAULT"
_Z20kernelGenerarTableroPiii:
.text._Z20kernelGenerarTableroPiii:
[----:B------:R-:W0:Y:S08]  /*0000*/  LDC R1, c[0x0][0x37c] ;  /* 0x0000df00ff017b82 */ /* 0x000e300000000800 */
[----:B------:R-:W1:Y:S01]  /*0010*/  LDC R0, c[0x0][0x388] ;  /* 0x0000e200ff007b82 */ /* 0x000e620000000800 */
[----:B------:R-:W2:Y:S01]  /*0020*/  S2R R11, SR_TID.X ;  /* 0x00000000000b7919 */ /* 0x000ea20000002100 */
[----:B------:R-:W-:Y:S01]  /*0030*/  IMAD.MOV.U32 R9, RZ, RZ, -0x266e14b1 ;  /* 0xd991eb4fff097424 */ /* 0x000fe200078e00ff */
[----:B------:R-:W3:Y:S01]  /*0040*/  LDCU.64 UR6, c[0x0][0x358] ;  /* 0x00006b00ff0677ac */ /* 0x000ee20008000a00 */
[----:B0-----:R-:W-:Y:S01]  /*0050*/  VIADD R1, R1, 0xffffffd0 ;  /* 0xffffffd001017836 */ /* 0x001fe20000000000 */
[----:B------:R-:W-:Y:S03]  /*0060*/  BSSY.RECONVERGENT B0, `(.L_x_29) ;  /* 0x000025f000007945 */ /* 0x000fe60003800200 */
[----:B------:R-:W2:Y:S08]  /*0070*/  S2UR UR4, SR_CTAID.X ;  /* 0x00000000000479c3 */ /* 0x000eb00000002500 */
[----:B------:R-:W2:Y:S01]  /*0080*/  LDC R8, c[0x0][0x360] ;  /* 0x0000d800ff087b82 */ /* 0x000ea20000000800 */
[----:B-1----:R-:W-:-:S02]  /*0090*/  ISETP.GT.AND P0, PT, R0, -0x1, PT ;  /* 0xffffffff0000780c */ /* 0x002fc40003f04270 */
[----:B------:R-:W-:Y:S02]  /*00a0*/  LOP3.LUT R0, R0, 0xaad26b49, RZ, 0x3c, !PT ;  /* 0xaad26b4900007812 */ /* 0x000fe400078e3cff */
[----:B------:R-:W-:-:S03]  /*00b0*/  SEL R9, R9, 0x8bf16996, P0 ;  /* 0x8bf1699609097807 */ /* 0x000fc60000000000 */
[----:B------:R-:W-:Y:S01]  /*00c0*/  IMAD R0, R0, 0x4182bed5, RZ ;  /* 0x4182bed500007824 */ /* 0x000fe200078e02ff */
[C---:B------:R-:W-:Y:S01]  /*00d0*/  LOP3.LUT R4, R9.reuse, 0x5491333, RZ, 0x3c, !PT ;  /* 0x0549133309047812 */ /* 0x040fe200078e3cff */
[C---:B------:R-:W-:Y:S02]  /*00e0*/  VIADD R7, R9.reuse, 0x1f123bb5 ;  /* 0x1f123bb509077836 */ /* 0x040fe40000000000 */
[C---:B------:R-:W-:Y:S01]  /*00f0*/  VIADD R5, R0.reuse, 0x583f19 ;  /* 0x00583f1900057836 */ /* 0x040fe20000000000 */
[C---:B------:R-:W-:Y:S01]  /*0100*/  LOP3.LUT R6, R0.reuse, 0x159a55e5, RZ, 0x3c, !PT ;  /* 0x159a55e500067812 */ /* 0x040fe200078e3cff */
[----:B------:R-:W-:Y:S01]  /*0110*/  VIADD R3, R0, 0x75bcd15 ;  /* 0x075bcd1500037836 */ /* 0x000fe20000000000 */
[----:B------:R-:W-:Y:S02]  /*0120*/  IADD3 R2, PT, PT, R9, 0x64f0c9, R0 ;  /* 0x0064f0c909027810 */ /* 0x000fe40007ffe000 */
[----:B------:R0:W-:Y:S01]  /*0130*/  STL.64 [R1+0x10], R4 ;  /* 0x0000100401007387 */ /* 0x0001e20000100a00 */
[----:B--2---:R-:W-:-:S03]  /*0140*/  IMAD R0, R8, UR4, R11 ;  /* 0x0000000408007c24 */ /* 0x004fc6000f8e020b */
[----:B------:R0:W-:Y:S02]  /*0150*/  STL.64 [R1+0x8], R6 ;  /* 0x0000080601007387 */ /* 0x0001e40000100a00 */
[----:B------:R-:W-:Y:S02]  /*0160*/  ISETP.NE.AND P0, PT, R0, RZ, PT ;  /* 0x000000ff0000720c */ /* 0x000fe40003f05270 */
[----:B------:R0:W-:Y:S01]  /*0170*/  STL.64 [R1], R2 ;  /* 0x0000000201007387 */ /* 0x0001e20000100a00 */
[----:B------:R-:W-:-:S10]  /*0180*/  SHF.R.S32.HI R8, RZ, 0x1f, R0 ;  /* 0x0000001fff087819 */ /* 0x000fd40000011400 */
[----:B---3--:R-:W-:Y:S05]  /*0190*/  @!P0 BRA `(.L_x_30) ;  /* 0x00000024002c8947 */ /* 0x008fea0003800000 */
[----:B------:R-:W-:Y:S02]  /*01a0*/  IMAD.MOV.U32 R13, RZ, RZ, R8 ;  /* 0x000000ffff0d7224 */ /* 0x000fe400078e0008 */
[----:B------:R-:W-:Y:S02]  /*01b0*/  IMAD.MOV.U32 R11, RZ, RZ, RZ ;  /* 0x000000ffff0b7224 */ /* 0x000fe400078e00ff */
[----:B------:R-:W-:-:S07]  /*01c0*/  IMAD.MOV.U32 R10, RZ, RZ, R0 ;  /* 0x000000ffff0a7224 */ /* 0x000fce00078e0000 */
.L_x_39:
[----:B0-----:R-:W-:Y:S01]  /*01d0*/  LOP3.LUT R2, R10, 0x3, RZ, 0xc0, !PT ;  /* 0x000000030a027812 */ /* 0x001fe200078ec0ff */
[----:B------:R-:W-:Y:S03]  /*01e0*/  BSSY.RECONVERGENT B1, `(.L_x_31) ;  /* 0x0000240000017945 */ /* 0x000fe60003800200 */
[----:B------:R-:W-:-:S04]  /*01f0*/  ISETP.NE.U32.AND P0, PT, R2, RZ, PT ;  /* 0x000000ff0200720c */ /* 0x000fc80003f05070 */
[----:B------:R-:W-:-:S13]  /*0200*/  ISETP.NE.AND.EX P0, PT, RZ, RZ, PT, P0 ;  /* 0x000000ffff00720c */ /* 0x000fda0003f05300 */
[----:B------:R-:W-:Y:S05]  /*0210*/  @!P0 BRA `(.L_x_32) ;  /* 0x0000002000f08947 */ /* 0x000fea0003800000 */
[----:B------:R-:W0:Y:S01]  /*0220*/  LDC.64 R8, c[0x4][0x8] ;  /* 0x01000200ff087b82 */ /* 0x000e220000000a00 */
[----:B------:R-:W-:Y:S02]  /*0230*/  CS2R R2, SRZ ;  /* 0x0000000000027805 */ /* 0x000fe4000001ff00 */
[----:B------:R-:W-:Y:S02]  /*0240*/  CS2R R4, SRZ ;  /* 0x0000000000047805 */ /* 0x000fe4000001ff00 */
[----:B------:R-:W-:Y:S01]  /*0250*/  CS2R R6, SRZ ;  /* 0x0000000000067805 */ /* 0x000fe2000001ff00 */
[----:B0-----:R-:W-:-:S07]  /*0260*/  IMAD.WIDE.U32 R8, R11, 0xc80, R8 ;  /* 0x00000c800b087825 */ /* 0x001fce00078e0008 */
.L_x_34:
[----:B------:R-:W-:-:S06]  /*0270*/  IMAD R12, R2, 0x4, R1 ;  /* 0x00000004020c7824 */ /* 0x000fcc00078e0201 */
[----:B------:R-:W5:Y:S01]  /*0280*/  LDL R12, [R12+0x4] ;  /* 0x000004000c0c7983 */ /* 0x000f620000100800 */
[----:B------:R-:W-:-:S05]  /*0290*/  UMOV UR4, URZ ;  /* 0x000000ff00047c82 */ /* 0x000fca0008000000 */
.L_x_33:
[----:B-----5:R-:W-:Y:S01]  /*02a0*/  SHF.R.U32.HI R22, RZ, UR4, R12 ;  /* 0x00000004ff167c19 */ /* 0x020fe2000801160c */
[----:B------:R-:W-:-:S03]  /*02b0*/  IMAD.SHL.U32 R14, R2, 0x20, RZ ;  /* 0x00000020020e7824 */ /* 0x000fc600078e00ff */
[----:B------:R-:W-:Y:S01]  /*02c0*/  LOP3.LUT R15, R22, 0x1, RZ, 0xc0, !PT ;  /* 0x00000001160f7812 */ /* 0x000fe200078ec0ff */
[----:B------:R-:W-:-:S03]  /*02d0*/  VIADD R14, R14, UR4 ;  /* 0x000000040e0e7c36 */ /* 0x000fc60008000000 */
[----:B------:R-:W-:Y:S01]  /*02e0*/  ISETP.NE.U32.AND P0, PT, R15, 0x1, PT ;  /* 0x000000010f00780c */ /* 0x000fe20003f05070 */
[----:B------:R-:W-:-:S03]  /*02f0*/  IMAD R15, R14, 0x5, RZ ;  /* 0x000000050e0f7824 */ /* 0x000fc600078e02ff */
[----:B------:R-:W-:Y:S01]  /*0300*/  R2P PR, R22, 0x7e ;  /* 0x0000007e16007804 */ /* 0x000fe20000000000 */
[----:B------:R-:W-:-:S08]  /*0310*/  IMAD.WIDE.U32 R14, R15, 0x4, R8 ;  /* 0x000000040f0e7825 */ /* 0x000fd000078e0008 */
[----:B------:R-:W2:Y:S04]  /*0320*/  @!P0 LDG.E R16, desc[UR6][R14.64+0x10] ;  /* 0x000010060e108981 */ /* 0x000ea8000c1e1900 */
[----:B------:R-:W3:Y:S04]  /*0330*/  @P1 LDG.E R18, desc[UR6][R14.64+0x24] ;  /* 0x000024060e121981 */ /* 0x000ee8000c1e1900 */
[----:B------:R-:W4:Y:S04]  /*0340*/  @P2 LDG.E R20, desc[UR6][R14.64+0x38] ;  /* 0x000038060e142981 */ /* 0x000f28000c1e1900 */
[----:B------:R-:W4:Y:S04]  /*0350*/  @P3 LDG.E R24, desc[UR6][R14.64+0x4c] ;  /* 0x00004c060e183981 */ /* 0x000f28000c1e1900 */
[----:B------:R-:W4:Y:S04]  /*0360*/  @P4 LDG.E R26, desc[UR6][R14.64+0x60] ;  /* 0x000060060e1a4981 */ /* 0x000f28000c1e1900 */
[----:B------:R-:W4:Y:S04]  /*0370*/  @!P0 LDG.E R17, desc[UR6][R14.64+0x4] ;  /* 0x000004060e118981 */ /* 0x000f28000c1e1900 */
[----:B------:R-:W4:Y:S04]  /*0380*/  @!P0 LDG.E R19, desc[UR6][R14.64+0xc] ;  /* 0x00000c060e138981 */ /* 0x000f28000c1e1900 */
[----:B------:R-:W4:Y:S04]  /*0390*/  @P1 LDG.E R21, desc[UR6][R14.64+0x18] ;  /* 0x000018060e151981 */ /* 0x000f28000c1e1900 */
[----:B------:R-:W4:Y:S04]  /*03a0*/  @P3 LDG.E R23, desc[UR6][R14.64+0x40] ;  /* 0x000040060e173981 */ /* 0x000f28000c1e1900 */
[----:B------:R-:W4:Y:S04]  /*03b0*/  @P5 LDG.E R25, desc[UR6][R14.64+0x70] ;  /* 0x000070060e195981 */ /* 0x000f28000c1e1900 */
[----:B------:R-:W4:Y:S01]  /*03c0*/  @P6 LDG.E R28, desc[UR6][R14.64+0x88] ;  /* 0x000088060e1c6981 */ /* 0x000f22000c1e1900 */
[----:B--2---:R-:W-:-:S03]  /*03d0*/  @!P0 LOP3.LUT R5, R5, R16, RZ, 0x3c, !PT ;  /* 0x0000001005058212 */ /* 0x004fc600078e3cff */
[----:B------:R-:W2:Y:S01]  /*03e0*/  @!P0 LDG.E R16, desc[UR6][R14.64] ;  /* 0x000000060e108981 */ /* 0x000ea2000c1e1900 */
[----:B---3--:R-:W-:-:S03]  /*03f0*/  @P1 LOP3.LUT R5, R5, R18, RZ, 0x3c, !PT ;  /* 0x0000001205051212 */ /* 0x008fc600078e3cff */
[----:B------:R-:W3:Y:S01]  /*0400*/  @!P0 LDG.E R18, desc[UR6][R14.64+0x8] ;  /* 0x000008060e128981 */ /* 0x000ee2000c1e1900 */
[----:B----4-:R-:W-:-:S03]  /*0410*/  @P2 LOP3.LUT R5, R5, R20, RZ, 0x3c, !PT ;  /* 0x0000001405052212 */ /* 0x010fc600078e3cff */
[----:B------:R-:W4:Y:S01]  /*0420*/  @P1 LDG.E R20, desc[UR6][R14.64+0x14] ;  /* 0x000014060e141981 */ /* 0x000f22000c1e1900 */
[----:B------:R-:W-:-:S03]  /*0430*/  @P3 LOP3.LUT R5, R5, R24, RZ, 0x3c, !PT ;  /* 0x0000001805053212 */ /* 0x000fc600078e3cff */
[----:B------:R-:W4:Y:S01]  /*0440*/  @P5 LDG.E R24, desc[UR6][R14.64+0x74] ;  /* 0x000074060e185981 */ /* 0x000f22000c1e1900 */
[----:B------:R-:W-:-:S03]  /*0450*/  @P4 LOP3.LUT R5, R5, R26, RZ, 0x3c, !PT ;  /* 0x0000001a05054212 */ /* 0x000fc600078e3cff */
[----:B------:R-:W4:Y:S01]  /*0460*/  @P3 LDG.E R26, desc[UR6][R14.64+0x44] ;  /* 0x000044060e1a3981 */ /* 0x000f22000c1e1900 */
[----:B------:R-:W-:-:S03]  /*0470*/  @!P0 LOP3.LUT R6, R6, R17, RZ, 0x3c, !PT ;  /* 0x0000001106068212 */ /* 0x000fc600078e3cff */
[----:B------:R-:W4:Y:S01]  /*0480*/  @P1 LDG.E R17, desc[UR6][R14.64+0x20] ;  /* 0x000020060e111981 */ /* 0x000f22000c1e1900 */
[----:B------:R-:W-:-:S03]  /*0490*/  @!P0 LOP3.LUT R4, R4, R19, RZ, 0x3c, !PT ;  /* 0x0000001304048212 */ /* 0x000fc600078e3cff */
[----:B------:R-:W4:Y:S01]  /*04a0*/  @P2 LDG.E R19, desc[UR6][R14.64+0x2c] ;  /* 0x00002c060e132981 */ /* 0x000f22000c1e1900 */
[----:B------:R-:W-:-:S03]  /*04b0*/  @P1 LOP3.LUT R6, R6, R21, RZ, 0x3c, !PT ;  /* 0x0000001506061212 */ /* 0x000fc600078e3cff */
[----:B------:R-:W4:Y:S01]  /*04c0*/  @P2 LDG.E R21, desc[UR6][R14.64+0x34] ;  /* 0x000034060e152981 */ /* 0x000f22000c1e1900 */
[----:B--2---:R-:W-:-:S03]  /*04d0*/  @!P0 LOP3.LUT R3, R3, R16, RZ, 0x3c, !PT ;  /* 0x0000001003038212 */ /* 0x004fc600078e3cff */
[----:B------:R-:W2:Y:S01]  /*04e0*/  @P1 LDG.E R16, desc[UR6][R14.64+0x1c] ;  /* 0x00001c060e101981 */ /* 0x000ea2000c1e1900 */
[----:B---3--:R-:W-:-:S03]  /*04f0*/  @!P0 LOP3.LUT R7, R7, R18, RZ, 0x3c, !PT ;  /* 0x0000001207078212 */ /* 0x008fc600078e3cff */
[----:B------:R-:W3:Y:S01]  /*0500*/  @P2 LDG.E R18, desc[UR6][R14.64+0x28] ;  /* 0x000028060e122981 */ /* 0x000ee2000c1e1900 */
[----:B----4-:R-:W-:-:S03]  /*0510*/  @P1 LOP3.LUT R3, R3, R20, RZ, 0x3c, !PT ;  /* 0x0000001403031212 */ /* 0x010fc600078e3cff */
[----:B------:R-:W4:Y:S01]  /*0520*/  @P2 LDG.E R20, desc[UR6][R14.64+0x30] ;  /* 0x000030060e142981 */ /* 0x000f22000c1e1900 */
[----:B------:R-:W-:-:S03]  /*0530*/  @P5 LOP3.LUT R5, R5, R24, RZ, 0x3c, !PT ;  /* 0x0000001805055212 */ /* 0x000fc600078e3cff */
[----:B------:R-:W4:Y:S01]  /*0540*/  @P3 LDG.E R24, desc[UR6][R14.64+0x3c] ;  /* 0x00003c060e183981 */ /* 0x000f22000c1e1900 */
[----:B------:R-:W-:-:S03]  /*0550*/  @P1 LOP3.LUT R4, R4, R17, RZ, 0x3c, !PT ;  /* 0x0000001104041212 */ /* 0x000fc600078e3cff */
[----:B------:R-:W4:Y:S01]  /*0560*/  @P3 LDG.E R17, desc[UR6][R14.64+0x48] ;  /* 0x000048060e113981 */ /* 0x000f22000c1e1900 */
[----:B------:R-:W-:-:S03]  /*0570*/  @P2 LOP3.LUT R6, R6, R19, RZ, 0x3c, !PT ;  /* 0x0000001306062212 */ /* 0x000fc600078e3cff */
[----:B------:R-:W4:Y:S01]  /*0580*/  @P4 LDG.E R19, desc[UR6][R14.64+0x54] ;  /* 0x000054060e134981 */ /* 0x000f22000c1e1900 */
[----:B------:R-:W-:Y:S02]  /*0590*/  @P2 LOP3.LUT R4, R4, R21, RZ, 0x3c, !PT ;  /* 0x0000001504042212 */ /* 0x000fe400078e3cff */
[----:B------:R-:W-:Y:S01]  /*05a0*/  @P3 LOP3.LUT R6, R6, R23, RZ, 0x3c, !PT ;  /* 0x0000001706063212 */ /* 0x000fe200078e3cff */
[----:B------:R-:W4:Y:S04]  /*05b0*/  @P4 LDG.E R21, desc[UR6][R14.64+0x5c] ;  /* 0x00005c060e154981 */ /* 0x000f28000c1e1900 */
[----:B------:R-:W4:Y:S01]  /*05c0*/  @P5 LDG.E R23, desc[UR6][R14.64+0x68] ;  /* 0x000068060e175981 */ /* 0x000f22000c1e1900 */
[----:B--2---:R-:W-:-:S03]  /*05d0*/  @P1 LOP3.LUT R7, R7, R16, RZ, 0x3c, !PT ;  /* 0x0000001007071212 */ /* 0x004fc600078e3cff */
[----:B------:R-:W2:Y:S01]  /*05e0*/  @P4 LDG.E R16, desc[UR6][R14.64+0x50] ;  /* 0x000050060e104981 */ /* 0x000ea2000c1e1900 */
[----:B---3--:R-:W-:-:S03]  /*05f0*/  @P2 LOP3.LUT R3, R3, R18, RZ, 0x3c, !PT ;  /* 0x0000001203032212 */ /* 0x008fc600078e3cff */
[----:B------:R-:W3:Y:S01]  /*0600*/  @P4 LDG.E R18, desc[UR6][R14.64+0x58] ;  /* 0x000058060e124981 */ /* 0x000ee2000c1e1900 */
[----:B----4-:R-:W-:-:S03]  /*0610*/  @P2 LOP3.LUT R7, R7, R20, RZ, 0x3c, !PT ;  /* 0x0000001407072212 */ /* 0x010fc600078e3cff */
[----:B------:R-:W4:Y:S01]  /*0620*/  @P5 LDG.E R20, desc[UR6][R14.64+0x64] ;  /* 0x000064060e145981 */ /* 0x000f22000c1e1900 */
[----:B------:R-:W-:-:S03]  /*0630*/  @P3 LOP3.LUT R3, R3, R24, RZ, 0x3c, !PT ;  /* 0x0000001803033212 */ /* 0x000fc600078e3cff */
[----:B------:R-:W4:Y:S01]  /*0640*/  @P5 LDG.E R24, desc[UR6][R14.64+0x6c] ;  /* 0x00006c060e185981 */ /* 0x000f22000c1e1900 */
[----:B------:R-:W-:Y:S02]  /*0650*/  LOP3.LUT P0, RZ, R22, 0x80, RZ, 0xc0, !PT ;  /* 0x0000008016ff7812 */ /* 0x000fe4000780c0ff */
[----:B------:R-:W-:Y:S02]  /*0660*/  @P3 LOP3.LUT R7, R7, R26, RZ, 0x3c, !PT ;  /* 0x0000001a07073212 */ /* 0x000fe400078e3cff */
[----:B------:R-:W-:Y:S02]  /*0670*/  @P3 LOP3.LUT R4, R4, R17, RZ, 0x3c, !PT ;  /* 0x0000001104043212 */ /* 0x000fe400078e3cff */
[----:B------:R-:W4:Y:S01]  /*0680*/  @P6 LDG.E R17, desc[UR6][R14.64+0x7c] ;  /* 0x00007c060e116981 */ /* 0x000f22000c1e1900 */
[----:B------:R-:W-:-:S03]  /*0690*/  @P4 LOP3.LUT R6, R6, R19, RZ, 0x3c, !PT ;  /* 0x0000001306064212 */ /* 0x000fc600078e3cff */
[----:B------:R-:W4:Y:S01]  /*06a0*/  @P6 LDG.E R19, desc[UR6][R14.64+0x84] ;  /* 0x000084060e136981 */ /* 0x000f22000c1e1900 */
[----:B------:R-:W-:-:S03]  /*06b0*/  @P4 LOP3.LUT R4, R4, R21, RZ, 0x3c, !PT ;  /* 0x0000001504044212 */ /* 0x000fc600078e3cff */
[----:B------:R-:W4:Y:S01]  /*06c0*/  @P0 LDG.E R26, desc[UR6][R14.64+0x9c] ;  /* 0x00009c060e1a0981 */ /* 0x000f22000c1e1900 */
[----:B------:R-:W-:-:S03]  /*06d0*/  @P5 LOP3.LUT R6, R6, R23, RZ, 0x3c, !PT ;  /* 0x0000001706065212 */ /* 0x000fc600078e3cff */
        /* <DEDUP_REMOVED lines=10> */
[----:B------:R-:W-:Y:S02]  /*0780*/  @P5 LOP3.LUT R4, R4, R25, RZ, 0x3c, !PT ;  /* 0x0000001904045212 */ /* 0x000fe400078e3cff */
[----:B------:R-:W-:Y:S02]  /*0790*/  @P6 LOP3.LUT R5, R5, R28, RZ, 0x3c, !PT ;  /* 0x0000001c05056212 */ /* 0x000fe400078e3cff */
[----:B------:R-:W-:Y:S02]  /*07a0*/  @P6 LOP3.LUT R6, R6, R17, RZ, 0x3c, !PT ;  /* 0x0000001106066212 */ /* 0x000fe400078e3cff */
[----:B------:R-:W-:Y:S02]  /*07b0*/  @P6 LOP3.LUT R4, R4, R19, RZ, 0x3c, !PT ;  /* 0x0000001304046212 */ /* 0x000fe400078e3cff */
[----:B------:R-:W-:Y:S02]  /*07c0*/  @P0 LOP3.LUT R5, R5, R26, RZ, 0x3c, !PT ;  /* 0x0000001a05050212 */ /* 0x000fe400078e3cff */
[----:B------:R-:W-:-:S02]  /*07d0*/  @P0 LOP3.LUT R6, R6, R21, RZ, 0x3c, !PT ;  /* 0x0000001506060212 */ /* 0x000fc400078e3cff */
[----:B------:R-:W-:Y:S02]  /*07e0*/  @P0 LOP3.LUT R4, R4, R23, RZ, 0x3c, !PT ;  /* 0x0000001704040212 */ /* 0x000fe400078e3cff */
[----:B--2---:R-:W-:Y:S02]  /*07f0*/  @P6 LOP3.LUT R3, R3, R16, RZ, 0x3c, !PT ;  /* 0x0000001003036212 */ /* 0x004fe400078e3cff */
[----:B---3--:R-:W-:Y:S02]  /*0800*/  @P6 LOP3.LUT R7, R7, R18, RZ, 0x3c, !PT ;  /* 0x0000001207076212 */ /* 0x008fe400078e3cff */
[----:B----4-:R-:W-:Y:S02]  /*0810*/  @P0 LOP3.LUT R3, R3, R20, RZ, 0x3c, !PT ;  /* 0x0000001403030212 */ /* 0x010fe400078e3cff */
[----:B------:R-:W-:Y:S02]  /*0820*/  @P0 LOP3.LUT R7, R7, R24, RZ, 0x3c, !PT ;  /* 0x0000001807070212 */ /* 0x000fe400078e3cff */
[----:B------:R-:W-:-:S13]  /*0830*/  R2P PR, R22.B1, 0x7f ;  /* 0x0000007f16007804 */ /* 0x000fda0000001000 */
[----:B------:R-:W2:Y:S04]  /*0840*/  @P0 LDG.E R18, desc[UR6][R14.64+0xa0] ;  /* 0x0000a0060e120981 */ /* 0x000ea8000c1e1900 */
[----:B------:R-:W3:Y:S04]  /*0850*/  @P0 LDG.E R19, desc[UR6][R14.64+0xa4] ;  /* 0x0000a4060e130981 */ /* 0x000ee8000c1e1900 */
[----:B------:R-:W4:Y:S04]  /*0860*/  @P0 LDG.E R20, desc[UR6][R14.64+0xa8] ;  /* 0x0000a8060e140981 */ /* 0x000f28000c1e1900 */
[----:B------:R-:W4:Y:S04]  /*0870*/  @P0 LDG.E R21, desc[UR6][R14.64+0xac] ;  /* 0x0000ac060e150981 */ /* 0x000f28000c1e1900 */
[----:B------:R-:W4:Y:S04]  /*0880*/  @P0 LDG.E R24, desc[UR6][R14.64+0xb0] ;  /* 0x0000b0060e180981 */ /* 0x000f28000c1e1900 */
[----:B------:R-:W4:Y:S04]  /*0890*/  @P1 LDG.E R16, desc[UR6][R14.64+0xbc] ;  /* 0x0000bc060e101981 */ /* 0x000f28000c1e1900 */
[----:B------:R-:W4:Y:S04]  /*08a0*/  @P1 LDG.E R26, desc[UR6][R14.64+0xb4] ;  /* 0x0000b4060e1a1981 */ /* 0x000f28000c1e1900 */
        /* <DEDUP_REMOVED lines=11> */
[----:B------:R-:W-:Y:S01]  /*0960*/  LOP3.LUT P0, RZ, R22, 0x8000, RZ, 0xc0, !PT ;  /* 0x0000800016ff7812 */ /* 0x000fe2000780c0ff */
[----:B------:R-:W4:Y:S01]  /*0970*/  @P2 LDG.E R24, desc[UR6][R14.64+0xd8] ;  /* 0x0000d8060e182981 */ /* 0x000f22000c1e1900 */
[----:B------:R-:W-:-:S03]  /*0980*/  @P1 LOP3.LUT R7, R7, R16, RZ, 0x3c, !PT ;  /* 0x0000001007071212 */ /* 0x000fc600078e3cff */
[----:B------:R-:W4:Y:S01]  /*0990*/  @P2 LDG.E R22, desc[UR6][R14.64+0xd0] ;  /* 0x0000d0060e162981 */ /* 0x000f22000c1e1900 */
[----:B------:R-:W-:-:S03]  /*09a0*/  @P1 LOP3.LUT R3, R3, R26, RZ, 0x3c, !PT ;  /* 0x0000001a03031212 */ /* 0x000fc600078e3cff */
[----:B------:R-:W4:Y:S01]  /*09b0*/  @P3 LDG.E R16, desc[UR6][R14.64+0xe4] ;  /* 0x0000e4060e103981 */ /* 0x000f22000c1e1900 */
[----:B------:R-:W-:-:S03]  /*09c0*/  @P1 LOP3.LUT R6, R6, R23, RZ, 0x3c, !PT ;  /* 0x0000001706061212 */ /* 0x000fc600078e3cff */
[----:B------:R-:W4:Y:S01]  /*09d0*/  @P3 LDG.E R26, desc[UR6][R14.64+0xdc] ;  /* 0x0000dc060e1a3981 */ /* 0x000f22000c1e1900 */
[----:B------:R-:W-:-:S03]  /*09e0*/  @P1 LOP3.LUT R4, R4, R17, RZ, 0x3c, !PT ;  /* 0x0000001104041212 */ /* 0x000fc600078e3cff */
        /* <DEDUP_REMOVED lines=43> */
[----:B------:R-:W-:-:S04]  /*0ca0*/  UIADD3 UR4, UPT, UPT, UR4, 0x10, URZ ;  /* 0x0000001004047890 */ /* 0x000fc8000fffe0ff */
[----:B------:R-:W-:Y:S01]  /*0cb0*/  UISETP.NE.AND UP0, UPT, UR4, 0x20, UPT ;  /* 0x000000200400788c */ /* 0x000fe2000bf05270 */
[----:B--2---:R-:W-:Y:S02]  /*0cc0*/  @P5 LOP3.LUT R5, R5, R18, RZ, 0x3c, !PT ;  /* 0x0000001205055212 */ /* 0x004fe400078e3cff */
[----:B---3--:R-:W-:Y:S02]  /*0cd0*/  @P6 LOP3.LUT R6, R6, R19, RZ, 0x3c, !PT ;  /* 0x0000001306066212 */ /* 0x008fe400078e3cff */
[----:B----4-:R-:W-:Y:S02]  /*0ce0*/  @P6 LOP3.LUT R3, R3, R20, RZ, 0x3c, !PT ;  /* 0x0000001403036212 */ /* 0x010fe400078e3cff */
[----:B------:R-:W-:Y:S02]  /*0cf0*/  @P6 LOP3.LUT R4, R4, R21, RZ, 0x3c, !PT ;  /* 0x0000001504046212 */ /* 0x000fe400078e3cff */
[----:B------:R-:W-:Y:S02]  /*0d00*/  @P6 LOP3.LUT R7, R7, R22, RZ, 0x3c, !PT ;  /* 0x0000001607076212 */ /* 0x000fe400078e3cff */
[----:B------:R-:W-:-:S02]  /*0d10*/  @P6 LOP3.LUT R5, R5, R16, RZ, 0x3c, !PT ;  /* 0x0000001005056212 */ /* 0x000fc400078e3cff */
[----:B------:R-:W-:Y:S02]  /*0d20*/  @P0 LOP3.LUT R3, R3, R24, RZ, 0x3c, !PT ;  /* 0x0000001803030212 */ /* 0x000fe400078e3cff */
[----:B------:R-:W-:Y:S02]  /*0d30*/  @P0 LOP3.LUT R5, R5, R28, RZ, 0x3c, !PT ;  /* 0x0000001c05050212 */ /* 0x000fe400078e3cff */
[----:B------:R-:W-:Y:S02]  /*0d40*/  @P0 LOP3.LUT R7, R7, R26, RZ, 0x3c, !PT ;  /* 0x0000001a07070212 */ /* 0x000fe400078e3cff */
[----:B------:R-:W-:Y:S02]  /*0d50*/  @P0 LOP3.LUT R4, R4, R23, RZ, 0x3c, !PT ;  /* 0x0000001704040212 */ /* 0x000fe400078e3cff */
[----:B------:R-:W-:Y:S01]  /*0d60*/  @P0 LOP3.LUT R6, R6, R17, RZ, 0x3c, !PT ;  /* 0x0000001106060212 */ /* 0x000fe200078e3cff */
[----:B------:R-:W-:Y:S06]  /*0d70*/  BRA.U UP0, `(.L_x_33) ;  /* 0xfffffff500487547 */ /* 0x000fec000b83ffff */
[----:B------:R-:W-:-:S05]  /*0d80*/  VIADD R2, R2, 0x1 ;  /* 0x0000000102027836 */ /* 0x000fca0000000000 */
[----:B------:R-:W-:-:S13]  /*0d90*/  ISETP.NE.AND P0, PT, R2, 0x5, PT ;  /* 0x000000050200780c */ /* 0x000fda0003f05270 */
[----:B------:R-:W-:Y:S05]  /*0da0*/  @P0 BRA `(.L_x_34) ;  /* 0xfffffff400300947 */ /* 0x000fea000383ffff */
[----:B------:R-:W-:Y:S01]  /*0db0*/  LOP3.LUT R2, R10, 0x3, RZ, 0xc0, !PT ;  /* 0x000000030a027812 */ /* 0x000fe200078ec0ff */
[----:B------:R0:W-:Y:S03]  /*0dc0*/  STL.64 [R1+0x8], R6 ;  /* 0x0000080601007387 */ /* 0x0001e60000100a00 */
[----:B------:R-:W-:Y:S01]  /*0dd0*/  ISETP.NE.U32.AND P0, PT, R2, 0x1, PT ;  /* 0x000000010200780c */ /* 0x000fe20003f05070 */
[----:B------:R0:W-:Y:S03]  /*0de0*/  STL.64 [R1+0x10], R4 ;  /* 0x0000100401007387 */ /* 0x0001e60000100a00 */
[----:B------:R-:W-:Y:S01]  /*0df0*/  ISETP.NE.AND.EX P0, PT, RZ, RZ, PT, P0 ;  /* 0x000000ffff00720c */ /* 0x000fe20003f05300 */
[----:B------:R0:W-:-:S12]  /*0e00*/  STL [R1+0x4], R3 ;  /* 0x0000040301007387 */ /* 0x0001d80000100800 */
[----:B0-----:R-:W-:Y:S05]  /*0e10*/  @!P0 BRA `(.L_x_32) ;  /* 0x0000001400f08947 */ /* 0x001fea0003800000 */
[----:B------:R-:W-:Y:S01]  /*0e20*/  UMOV UR4, URZ ;  /* 0x000000ff00047c82 */ /* 0x000fe20008000000 */
[----:B------:R-:W-:Y:S01]  /*0e30*/  CS2R R2, SRZ ;  /* 0x0000000000027805 */ /* 0x000fe2000001ff00 */
[----:B------:R-:W-:Y:S01]  /*0e40*/  IMAD.MOV.U32 R4, RZ, RZ, RZ ;  /* 0x000000ffff047224 */ /* 0x000fe200078e00ff */
[----:B------:R-:W-:Y:S01]  /*0e50*/  CS2R R6, SRZ ;  /* 0x0000000000067805 */ /* 0x000fe2000001ff00 */
[----:B------:R-:W-:-:S07]  /*0e60*/  IMAD.U32 R5, RZ, RZ, UR4 ;  /* 0x00000004ff057e24 */ /* 0x000fce000f8e00ff */
.L_x_36:
[----:B------:R-:W-:-:S06]  /*0e70*/  IMAD R12, R2, 0x4, R1 ;  /* 0x00000004020c7824 */ /* 0x000fcc00078e0201 */
[----:B------:R-:W5:Y:S01]  /*0e80*/  LDL R12, [R12+0x4] ;  /* 0x000004000c0c7983 */ /* 0x000f620000100800 */
[----:B------:R-:W-:-:S05]  /*0e90*/  UMOV UR4, URZ ;  /* 0x000000ff00047c82 */ /* 0x000fca0008000000 */
.L_x_35:
        /* <DEDUP_REMOVED lines=180> */
[----:B------:R0:W-:Y:S03]  /*19e0*/  STL [R1+0x4], R3 ;  /* 0x0000040301007387 */ /* 0x0001e60000100800 */
[----:B------:R-:W-:Y:S01]  /*19f0*/  ISETP.NE.AND.EX P0, PT, RZ, RZ, PT, P0 ;  /* 0x000000ffff00720c */ /* 0x000fe20003f05300 */
[----:B------:R0:W-:-:S12]  /*1a00*/  STL.64 [R1+0x10], R4 ;  /* 0x0000100401007387 */ /* 0x0001d80000100a00 */
[----:B0-----:R-:W-:Y:S05]  /*1a10*/  @P0 BRA `(.L_x_32) ;  /* 0x0000000800f00947 */ /* 0x001fea0003800000 */
[----:B------:R-:W-:Y:S01]  /*1a20*/  UMOV UR4, URZ ;  /* 0x000000ff00047c82 */ /* 0x000fe20008000000 */
[----:B------:R-:W-:Y:S01]  /*1a30*/  CS2R R2, SRZ ;  /* 0x0000000000027805 */ /* 0x000fe2000001ff00 */
[----:B------:R-:W-:Y:S01]  /*1a40*/  IMAD.MOV.U32 R4, RZ, RZ, RZ ;  /* 0x000000ffff047224 */ /* 0x000fe200078e00ff */
[----:B------:R-:W-:Y:S01]  /*1a50*/  CS2R R6, SRZ ;  /* 0x0000000000067805 */ /* 0x000fe2000001ff00 */
[----:B------:R-:W-:-:S07]  /*1a60*/  IMAD.U32 R5, RZ, RZ, UR4 ;  /* 0x00000004ff057e24 */ /* 0x000fce000f8e00ff */
.L_x_38:
[----:B------:R-:W-:-:S06]  /*1a70*/  IMAD R12, R2, 0x4, R1 ;  /* 0x00000004020c7824 */ /* 0x000fcc00078e0201 */
[----:B------:R-:W5:Y:S01]  /*1a80*/  LDL R12, [R12+0x4] ;  /* 0x000004000c0c7983 */ /* 0x000f620000100800 */
[----:B------:R-:W-:-:S05]  /*1a90*/  UMOV UR4, URZ ;  /* 0x000000ff00047c82 */ /* 0x000fca0008000000 */
.L_x_37:
        /* <DEDUP_REMOVED lines=177> */
[----:B------:R0:W-:Y:S04]  /*25b0*/  STL.64 [R1+0x8], R6 ;  /* 0x0000080601007387 */ /* 0x0001e80000100a00 */
[----:B------:R0:W-:Y:S04]  /*25c0*/  STL [R1+0x4], R3 ;  /* 0x0000040301007387 */ /* 0x0001e80000100800 */
[----:B------:R0:W-:Y:S02]  /*25d0*/  STL.64 [R1+0x10], R4 ;  /* 0x0000100401007387 */ /* 0x0001e40000100a00 */
.L_x_32:
[----:B------:R-:W-:Y:S05]  /*25e0*/  BSYNC.RECONVERGENT B1 ;  /* 0x0000000000017941 */ /* 0x000fea0003800200 */
.L_x_31:
[C---:B------:R-:W-:Y:S01]  /*25f0*/  ISETP.GT.U32.AND P0, PT, R10.reuse, 0x3, PT ;  /* 0x000000030a00780c */ /* 0x040fe20003f04070 */
[----:B------:R-:W-:Y:S01]  /*2600*/  VIADD R11, R11, 0x1 ;  /* 0x000000010b0b7836 */ /* 0x000fe20000000000 */
[--C-:B------:R-:W-:Y:S02]  /*2610*/  SHF.R.U64 R10, R10, 0x2, R13.reuse ;  /* 0x000000020a0a7819 */ /* 0x100fe4000000120d */
[----:B------:R-:W-:Y:S02]  /*2620*/  ISETP.GT.U32.AND.EX P0, PT, R13, RZ, PT, P0 ;  /* 0x000000ff0d00720c */ /* 0x000fe40003f04100 */
[----:B------:R-:W-:-:S11]  /*2630*/  SHF.R.U32.HI R13, RZ, 0x2, R13 ;  /* 0x00000002ff0d7819 */ /* 0x000fd6000001160d */
[----:B------:R-:W-:Y:S05]  /*2640*/  @P0 BRA `(.L_x_39) ;  /* 0xffffffd800e00947 */ /* 0x000fea000383ffff */
.L_x_30:
[----:B------:R-:W-:Y:S05]  /*2650*/  BSYNC.RECONVERGENT B0 ;  /* 0x0000000000007941 */ /* 0x000fea0003800200 */
.L_x_29:
[----:B------:R-:W1:Y:S01]  /*2660*/  LDCU UR4, c[0x0][0x38c] ;  /* 0x00007180ff0477ac */ /* 0x000e620008000800 */
[----:B------:R-:W2:Y:S01]  /*2670*/  LDC R8, c[0x0][0x388] ;  /* 0x0000e200ff087b82 */ /* 0x000ea20000000800 */
[----:B0-----:R-:W-:Y:S01]  /*2680*/  SHF.R.U32.HI R2, RZ, 0x2, R3 ;  /* 0x00000002ff027819 */ /* 0x001fe20000011603 */
[----:B------:R-:W-:Y:S01]  /*2690*/  IMAD.MOV.U32 R9, RZ, RZ, -0x266e14b1 ;  /* 0xd991eb4fff097424 */ /* 0x000fe200078e00ff */
[----:B------:R-:W0:Y:S02]  /*26a0*/  LDCU.64 UR8, c[0x0][0x380] ;  /* 0x00007000ff0877ac */ /* 0x000e240008000a00 */
[----:B------:R-:W-:Y:S01]  /*26b0*/  LOP3.LUT R2, R2, R3, RZ, 0x3c, !PT ;  /* 0x0000000302027212 */ /* 0x000fe200078e3cff */
[----:B------:R-:W-:Y:S01]  /*26c0*/  IMAD.SHL.U32 R3, R5, 0x10, RZ ;  /* 0x0000001005037824 */ /* 0x000fe200078e00ff */
[----:B-1----:R-:W1:Y:S01]  /*26d0*/  I2F.U32.RP R4, UR4 ;  /* 0x0000000400047d06 */ /* 0x002e620008209000 */
[----:B------:R-:W-:Y:S02]  /*26e0*/  ISETP.NE.U32.AND P1, PT, RZ, UR4, PT ;  /* 0x00000004ff007c0c */ /* 0x000fe4000bf25070 */
[----:B--2---:R-:W-:-:S02]  /*26f0*/  ISETP.GT.AND P0, PT, R8, -0x1, PT ;  /* 0xffffffff0800780c */ /* 0x004fc40003f04270 */
[----:B------:R-:W-:Y:S02]  /*2700*/  LOP3.LUT R8, R8, 0xaad26b49, RZ, 0x3c, !PT ;  /* 0xaad26b4908087812 */ /* 0x000fe400078e3cff */
[----:B------:R-:W-:-:S03]  /*2710*/  SEL R9, R9, 0x8bf16996, P0 ;  /* 0x8bf1699609097807 */ /* 0x000fc60000000000 */
[----:B------:R-:W-:Y:S01]  /*2720*/  IMAD R8, R8, 0x4182bed5, RZ ;  /* 0x4182bed508087824 */ /* 0x000fe200078e02ff */
[----:B-1----:R-:W1:Y:S04]  /*2730*/  MUFU.RCP R4, R4 ;  /* 0x0000000400047308 */ /* 0x002e680000001000 */
[----:B------:R-:W-:Y:S01]  /*2740*/  IADD3 R9, PT, PT, R9, 0x64f0c9, R8 ;  /* 0x0064f0c909097810 */ /* 0x000fe20007ffe008 */
[----:B-1----:R-:W-:Y:S02]  /*2750*/  VIADD R6, R4, 0xffffffe ;  /* 0x0ffffffe04067836 */ /* 0x002fe40000000000 */
[C---:B------:R-:W-:Y:S02]  /*2760*/  IMAD.SHL.U32 R4, R2.reuse, 0x2, RZ ;  /* 0x0000000202047824 */ /* 0x040fe400078e00ff */
[----:B------:R-:W1:Y:S03]  /*2770*/  F2I.FTZ.U32.TRUNC.NTZ R7, R6 ;  /* 0x0000000600077305 */ /* 0x000e66000021f000 */
[----:B------:R-:W-:-:S04]  /*2780*/  LOP3.LUT R4, R2, R4, R3, 0x96, !PT ;  /* 0x0000000402047212 */ /* 0x000fc800078e9603 */
[----:B------:R-:W-:-:S04]  /*2790*/  LOP3.LUT R4, R4, R5, RZ, 0x3c, !PT ;  /* 0x0000000504047212 */ /* 0x000fc800078e3cff */
[----:B------:R-:W-:Y:S01]  /*27a0*/  IADD3 R4, PT, PT, R9, 0x587c5, R4 ;  /* 0x000587c509047810 */ /* 0x000fe20007ffe004 */
[----:B-1----:R-:W-:-:S04]  /*27b0*/  IMAD.MOV R6, RZ, RZ, -R7 ;  /* 0x000000ffff067224 */ /* 0x002fc800078e0a07 */
[----:B------:R-:W-:Y:S02]  /*27c0*/  IMAD R3, R6, UR4, RZ ;  /* 0x0000000406037c24 */ /* 0x000fe4000f8e02ff */
[----:B------:R-:W-:-:S04]  /*27d0*/  IMAD.MOV.U32 R6, RZ, RZ, RZ ;  /* 0x000000ffff067224 */ /* 0x000fc800078e00ff */
[----:B------:R-:W-:Y:S01]  /*27e0*/  IMAD.HI.U32 R7, R7, R3, R6 ;  /* 0x0000000307077227 */ /* 0x000fe200078e0006 */
[----:B------:R-:W-:-:S05]  /*27f0*/  SHF.R.S32.HI R3, RZ, 0x1f, R0 ;  /* 0x0000001fff037819 */ /* 0x000fca0000011400 */
[----:B------:R-:W-:-:S04]  /*2800*/  IMAD.HI.U32 R7, R7, R4, RZ ;  /* 0x0000000407077227 */ /* 0x000fc800078e00ff */
[----:B------:R-:W-:-:S04]  /*2810*/  IMAD.MOV R7, RZ, RZ, -R7 ;  /* 0x000000ffff077224 */ /* 0x000fc800078e0a07 */
[----:B------:R-:W-:-:S05]  /*2820*/  IMAD R4, R7, UR4, R4 ;  /* 0x0000000407047c24 */ /* 0x000fca000f8e0204 */
[----:B------:R-:W-:-:S13]  /*2830*/  ISETP.GE.U32.AND P0, PT, R4, UR4, PT ;  /* 0x0000000404007c0c */ /* 0x000fda000bf06070 */
[----:B------:R-:W-:-:S05]  /*2840*/  @P0 VIADD R4, R4, -UR4 ;  /* 0x8000000404040c36 */ /* 0x000fca0008000000 */
[----:B------:R-:W-:-:S13]  /*2850*/  ISETP.GE.U32.AND P0, PT, R4, UR4, PT ;  /* 0x0000000404007c0c */ /* 0x000fda000bf06070 */
[----:B------:R-:W-:Y:S01]  /*2860*/  @P0 VIADD R4, R4, -UR4 ;  /* 0x8000000404040c36 */ /* 0x000fe20008000000 */
[----:B------:R-:W-:Y:S02]  /*2870*/  @!P1 LOP3.LUT R4, RZ, UR4, RZ, 0x33, !PT ;  /* 0x00000004ff049c12 */ /* 0x000fe4000f8e33ff */
[----:B0-----:R-:W-:-:S03]  /*2880*/  LEA R2, P0, R0, UR8, 0x2 ;  /* 0x0000000800027c11 */ /* 0x001fc6000f8010ff */
[----:B------:R-:W-:Y:S01]  /*2890*/  VIADD R4, R4, 0x1 ;  /* 0x0000000104047836 */ /* 0x000fe20000000000 */
[----:B------:R-:W-:-:S04]  /*28a0*/  LEA.HI.X R3, R0, UR9, R3, 0x2, P0 ;  /* 0x0000000900037c11 */ /* 0x000fc800080f1403 */
[----:B------:R-:W-:-:S05]  /*28b0*/  IABS R5, R4 ;  /* 0x0000000400057213 */ /* 0x000fca0000000000 */
[----:B------:R-:W-:Y:S01]  /*28c0*/  STG.E desc[UR6][R2.64], R5 ;  /* 0x0000000502007986 */ /* 0x000fe2000c101906 */
[----:B------:R-:W-:Y:S05]  /*28d0*/  EXIT ;  /* 0x000000000000794d */ /* 0x000fea0003800000 */
.L_x_40:
        /* <DEDUP_REMOVED lines=10> */
.L_x_44:


//--------------------- .nv.global.init           --------------------------
	.section	.nv.global.init,"aw",@progbits
	.align	4
.nv.global.init:
	.type		mrg32k3aM1SubSeq,@object
	.size		mrg32k3aM1SubSeq,(mrg32k3aM2SubSeq - mrg32k3aM1SubSeq)
mrg32k3aM1SubSeq:
        /*0000*/ 	.byte	0x0b, 0xcc, 0xee, 0x04, 0x73, 0x29, 0x8b, 0x6f, 0xf6, 0x53, 0x03, 0xf6, 0x23, 0xf6, 0xea, 0xda
        /* <DEDUP_REMOVED lines=125> */
	.type		mrg32k3aM2SubSeq,@object
	.size		mrg32k3aM2SubSeq,(mrg32k3aM1 - mrg32k3aM2SubSeq)
mrg32k3aM2SubSeq:
        /* <DEDUP_REMOVED lines=126> */
	.type		mrg32k3aM1,@object
	.size		mrg32k3aM1,(mrg32k3aM1Seq - mrg32k3aM1)
mrg32k3aM1:
        /* <DEDUP_REMOVED lines=144> */
	.type		mrg32k3aM1Seq,@object
	.size		mrg32k3aM1Seq,(mrg32k3aM2 - mrg32k3aM1Seq)
mrg32k3aM1Seq:
        /* <DEDUP_REMOVED lines=144> */
	.type		mrg32k3aM2,@object
	.size		mrg32k3aM2,(mrg32k3aM2Seq - mrg32k3aM2)
mrg32k3aM2:
        /* <DEDUP_REMOVED lines=144> */
	.type		mrg32k3aM2Seq,@object
	.size		mrg32k3aM2Seq,(precalc_xorwow_matrix - mrg32k3aM2Seq)
mrg32k3aM2Seq:
        /* <DEDUP_REMOVED lines=144> */
	.type		precalc_xorwow_matrix,@object
	.size		precalc_xorwow_matrix,(precalc_xorwow_offset_matrix - precalc_xorwow_matrix)
precalc_xorwow_matrix:
        /* <DEDUP_REMOVED lines=6400> */
	.type		precalc_xorwow_offset_matrix,@object
	.size		precalc_xorwow_offset_matrix,($str$3 - precalc_xorwow_offset_matrix)
precalc_xorwow_offset_matrix:
        /* <DEDUP_REMOVED lines=6400> */
	.type		$str$3,@object
	.size		$str$3,($str$10 - $str$3)
$str$3:
        /*353c0*/ 	.byte	0x0a, 0x50, 0x6f, 0x73, 0x69, 0x63, 0x69, 0x6f, 0x6e, 0x20, 0x61, 0x63, 0x74, 0x75, 0x61, 0x6c
        /*353d0*/ 	.byte	0x3a, 0x25, 0x64, 0x0a, 0x20, 0x00
	.type		$str$10,@object
	.size		$str$10,($str$6 - $str$10)
$str$10:
        /*353d6*/ 	.byte	0x0a, 0x43, 0x61, 0x6d, 0x69, 0x6e, 0x6f, 0x20, 0x45, 0x4e, 0x43, 0x4f, 0x4e, 0x54, 0x52, 0x41
        /*353e6*/ 	.byte	0x44, 0x4f, 0x20, 0x25, 0x64, 0x0a, 0x00
	.type		$str$6,@object
	.size		$str$6,($str$1 - $str$6)
$str$6:
        /*353ed*/ 	.byte	0x0a, 0x48, 0x69, 0x6c, 0x6f, 0x20, 0x6e, 0x75, 0x6d, 0x65, 0x72, 0x6f, 0x20, 0x25, 0x64, 0x20
        /*353fd*/ 	.byte	0x63, 0x6f, 0x69, 0x6e, 0x63, 0x69, 0x64, 0x65, 0x0a, 0x00
	.type		$str$1,@object
	.size		$str$1,($str$5 - $str$1)
$str$1:
        /*35407*/ 	.byte	0x0a, 0x45, 0x6c, 0x20, 0x63, 0x6f, 0x6c, 0x6f, 0x72, 0x20, 0x6e, 0x6f, 0x20, 0x63, 0x6f, 0x69
        /*35417*/ 	.byte	0x6e, 0x63, 0x69, 0x64, 0x65, 0x20, 0x25, 0x64, 0x0a, 0x00
	.type		$str$5,@object
	.size		$str$5,($str$8 - $str$5)
$str$5:
        /*35421*/ 	.byte	0x0a, 0x50, 0x6f, 0x73, 0x69, 0x62, 0x6c, 0x65, 0x20, 0x63, 0x61, 0x6d, 0x69, 0x6e, 0x6f, 0x20
        /*35431*/ 	.byte	0x5b, 0x25, 0x64, 0x5d, 0x20, 0x3d, 0x20, 0x25, 0x64, 0x0a, 0x00
	.type		$str$8,@object
	.size		$str$8,($str$9 - $str$8)
$str$8:
        /*3543c*/ 	.byte	0x0a, 0x20, 0x46, 0x49, 0x4c, 0x41, 0x20, 0x20, 0x73, 0x69, 0x67, 0x75, 0x69, 0x65, 0x6e, 0x74
        /*3544c*/ 	.byte	0x65, 0x20, 0x25, 0x64, 0x20, 0x68, 0x69, 0x6c, 0x6f, 0x20, 0x25, 0x64, 0x0a, 0x00
	.type		$str$9,@object
	.size		$str$9,($str$11 - $str$9)
$str$9:
        /*3545a*/ 	.byte	0x0a, 0x20, 0x43, 0x4f, 0x4c, 0x55, 0x4d, 0x4e, 0x41, 0x20, 0x73, 0x69, 0x67, 0x75, 0x69, 0x65
        /*3546a*/ 	.byte	0x6e, 0x74, 0x65, 0x20, 0x25, 0x64, 0x20, 0x68, 0x69, 0x6c, 0x6f, 0x20, 0x25, 0x64, 0x0a, 0x00
	.type		$str$11,@object
	.size		$str$11,($str$4 - $str$11)
$str$11:
        /*3547a*/ 	.byte	0x0a, 0x20, 0x43, 0x6f, 0x6e, 0x64, 0x69, 0x63, 0x69, 0x6f, 0x6e, 0x20, 0x66, 0x69, 0x6c, 0x61
        /*3548a*/ 	.byte	0x3a, 0x20, 0x68, 0x69, 0x6c, 0x6f, 0x20, 0x25, 0x64, 0x20, 0x3d, 0x3d, 0x20, 0x25, 0x64, 0x0a
        /*3549a*/ 	.byte	0x00
	.type		$str$4,@object
	.size		$str$4,($str$2 - $str$4)
$str$4:
        /*3549b*/ 	.byte	0x0a, 0x43, 0x6f, 0x6d, 0x70, 0x61, 0x72, 0x61, 0x6d, 0x6f, 0x73, 0x20, 0x63, 0x6f, 0x6c, 0x6f
        /*354ab*/ 	.byte	0x72, 0x65, 0x73, 0x20, 0x5b, 0x25, 0x64, 0x5d, 0x20, 0x5b, 0x25, 0x64, 0x5d, 0x3a, 0x20, 0x25
        /*354bb*/ 	.byte	0x64, 0x0a, 0x00
	.type		$str$2,@object
	.size		$str$2,($str$12 - $str$2)
$str$2:
        /*354be*/ 	.byte	0x0a, 0x50, 0x6f, 0x73, 0x69, 0x63, 0x69, 0x6f, 0x6e, 0x20, 0x61, 0x20, 0x65, 0x6e, 0x63, 0x6f
        /*354ce*/ 	.byte	0x6e, 0x74, 0x72, 0x61, 0x72, 0x5b, 0x25, 0x64, 0x5d, 0x5b, 0x25, 0x64, 0x5d, 0x3a, 0x20, 0x25
        /*354de*/ 	.byte	0x64, 0x0a, 0x00
	.type		$str$12,@object
	.size		$str$12,($str - $str$12)
$str$12:
        /*354e1*/ 	.byte	0x0a, 0x20, 0x43, 0x6f, 0x6e, 0x64, 0x69, 0x63, 0x69, 0x6f, 0x6e, 0x20, 0x63, 0x6f, 0x6c, 0x75
        /*354f1*/ 	.byte	0x6d, 0x6e, 0x61, 0x20, 0x68, 0x69, 0x6c, 0x6f, 0x20, 0x25, 0x64, 0x20, 0x68, 0x69, 0x6c, 0x6f
        /*35501*/ 	.byte	0x20, 0x3d, 0x3d, 0x20, 0x25, 0x64, 0x0a, 0x00
	.type		$str,@object
	.size		$str,($str$7 - $str)
$str:
        /*35509*/ 	.byte	0x0a, 0x43, 0x61, 0x6d, 0x69, 0x6e, 0x6f, 0x20, 0x6e, 0x6f, 0x20, 0x65, 0x6e, 0x63, 0x6f, 0x6e
        /*35519*/ 	.byte	0x74, 0x72, 0x61, 0x64, 0x6f, 0x20, 0x64, 0x65, 0x73, 0x64, 0x65, 0x20, 0x6c, 0x61, 0x20, 0x70
        /*35529*/ 	.byte	0x6f, 0x73, 0x69, 0x63, 0x69, 0x6f, 0x6e, 0x20, 0x25, 0x64, 0x0a, 0x00
	.type		$str$7,@object
	.size		$str$7,(.L_19 - $str$7)
$str$7:
        /*35535*/ 	.byte	0x0a, 0x43, 0x6f, 0x6d, 0x70, 0x61, 0x72, 0x61, 0x6d, 0x6f, 0x73, 0x20, 0x63, 0x6f, 0x6c, 0x6f
        /*35545*/ 	.byte	0x72, 0x65, 0x73, 0x20, 0x5b, 0x25, 0x64, 0x5d, 0x20, 0x5b, 0x25, 0x64, 0x5d, 0x20, 0x65, 0x6e
        /*35555*/ 	.byte	0x20, 0x6c, 0x61, 0x20, 0x70, 0x6f, 0x73, 0x69, 0x63, 0x69, 0x6f, 0x6e, 0x20, 0x61, 0x63, 0x74
        /*35565*/ 	.byte	0x75, 0x61, 0x6c, 0x20, 0x25, 0x64, 0x0a, 0x00
.L_19:


//--------------------- .nv.shared.reserved.0     --------------------------
	.section	.nv.shared.reserved.0,"aw",@nobits
	.weak		__nv_reservedSMEM_offset_0_alias
	.size		__nv_reservedSMEM_offset_0_alias, 0, 64
	.other		__nv_reservedSMEM_offset_0_alias,@"STO_CUDA_RESERVED_SHARED STV_DEFAULT"
__nv_reservedSMEM_offset_0_alias:
	.zero		0
	.zero		64


//--------------------- .nv.shared._Z20kernelEliminarBloquePiPS_iiii --------------------------
	.section	.nv.shared._Z20kernelEliminarBloquePiPS_iiii,"aw",@nobits
	.sectionflags	@""
	.align	4
.nv.shared._Z20kernelEliminarBloquePiPS_iiii:
	.zero		1028


//--------------------- .nv.constant0._Z22kernelEncontrarCaminosPiPS_iiS_ii --------------------------
	.section	.nv.constant0._Z22kernelEncontrarCaminosPiPS_iiS_ii,"a",@progbits
	.sectionflags	@""
	.align	4
.nv.constant0._Z22kernelEncontrarCaminosPiPS_iiS_ii:
	.zero		936


//--------------------- .nv.constant0._Z21kernelEncontrarCaminoPiS_iiS_ii --------------------------
	.section	.nv.constant0._Z21kernelEncontrarCaminoPiS_iiS_ii,"a",@progbits
	.sectionflags	@""
	.align	4
.nv.constant0._Z21kernelEncontrarCaminoPiS_iiS_ii:
	.zero		936


//--------------------- .nv.constant0._Z20kernelEliminarBloquePiPS_iiii --------------------------
	.section	.nv.constant0._Z20kernelEliminarBloquePiPS_iiii,"a",@progbits
	.sectionflags	@""
	.align	4
.nv.constant0._Z20kernelEliminarBloquePiPS_iiii:
	.zero		928


//--------------------- .nv.constant0._Z20kernelGenerarTableroPiii --------------------------
	.section	.nv.constant0._Z20kernelGenerarTableroPiii,"a",@progbits
	.sectionflags	@""
	.align	4
.nv.constant0._Z20kernelGenerarTableroPiii:
	.zero		912


//--------------------- SYMBOLS --------------------------

	.type		.nv.reservedSmem.offset0,@object
	.size		.nv.reservedSmem.offset0,0x4
	.type		.nv.reservedSmem.cap,@object
	.size		.nv.reservedSmem.cap,0x4
	.type		vprintf,@function
